//
// Generated by NVIDIA NVVM Compiler
//
// Compiler Build ID: CL-36424714
// Cuda compilation tools, release 13.0, V13.0.88
// Based on NVVM 20.0.0
//

.version 9.0
.target sm_100
.address_size 64

	// .globl	_Z11SLPASpeakerPiS_S_S_P7triplesS1_iiP17curandStateXORWOWm
.global .align 4 .b8 precalc_xorwow_matrix[102400];
.global .align 4 .b8 precalc_xorwow_offset_matrix[102400];
.global .align 4 .b8 mrg32k3aM1[2304];
.global .align 4 .b8 mrg32k3aM2[2304];
.global .align 4 .b8 mrg32k3aM1SubSeq[2016];
.global .align 4 .b8 mrg32k3aM2SubSeq[2016];
.global .align 4 .b8 mrg32k3aM1Seq[2304];
.global .align 4 .b8 mrg32k3aM2Seq[2304];
.const .align 8 .b8 __cr_lgamma_table[72];
// _ZZ13SLPAListener1PiS_S_P7triplesS_iE5count_$_0 has been demoted
// _ZZ13SLPAListener1PiS_S_P7triplesS_iE8startval_$_0 has been demoted

.visible .entry _Z11SLPASpeakerPiS_S_S_P7triplesS1_iiP17curandStateXORWOWm(
	.param .u64 .ptr .align 1 _Z11SLPASpeakerPiS_S_S_P7triplesS1_iiP17curandStateXORWOWm_param_0,
	.param .u64 .ptr .align 1 _Z11SLPASpeakerPiS_S_S_P7triplesS1_iiP17curandStateXORWOWm_param_1,
	.param .u64 .ptr .align 1 _Z11SLPASpeakerPiS_S_S_P7triplesS1_iiP17curandStateXORWOWm_param_2,
	.param .u64 .ptr .align 1 _Z11SLPASpeakerPiS_S_S_P7triplesS1_iiP17curandStateXORWOWm_param_3,
	.param .u64 .ptr .align 1 _Z11SLPASpeakerPiS_S_S_P7triplesS1_iiP17curandStateXORWOWm_param_4,
	.param .u64 .ptr .align 1 _Z11SLPASpeakerPiS_S_S_P7triplesS1_iiP17curandStateXORWOWm_param_5,
	.param .u32 _Z11SLPASpeakerPiS_S_S_P7triplesS1_iiP17curandStateXORWOWm_param_6,
	.param .u32 _Z11SLPASpeakerPiS_S_S_P7triplesS1_iiP17curandStateXORWOWm_param_7,
	.param .u64 .ptr .align 1 _Z11SLPASpeakerPiS_S_S_P7triplesS1_iiP17curandStateXORWOWm_param_8,
	.param .u64 _Z11SLPASpeakerPiS_S_S_P7triplesS1_iiP17curandStateXORWOWm_param_9
)
{
	.reg .pred 	%p<26>;
	.reg .b32 	%r<443>;
	.reg .b32 	%f<3>;
	.reg .b64 	%rd<40>;

	ld.param.u64 	%rd14, [_Z11SLPASpeakerPiS_S_S_P7triplesS1_iiP17curandStateXORWOWm_param_1];
	ld.param.u64 	%rd16, [_Z11SLPASpeakerPiS_S_S_P7triplesS1_iiP17curandStateXORWOWm_param_4];
	ld.param.u64 	%rd17, [_Z11SLPASpeakerPiS_S_S_P7triplesS1_iiP17curandStateXORWOWm_param_5];
	ld.param.u32 	%r185, [_Z11SLPASpeakerPiS_S_S_P7triplesS1_iiP17curandStateXORWOWm_param_6];
	ld.param.u32 	%r186, [_Z11SLPASpeakerPiS_S_S_P7triplesS1_iiP17curandStateXORWOWm_param_7];
	ld.param.u64 	%rd18, [_Z11SLPASpeakerPiS_S_S_P7triplesS1_iiP17curandStateXORWOWm_param_8];
	ld.param.u64 	%rd19, [_Z11SLPASpeakerPiS_S_S_P7triplesS1_iiP17curandStateXORWOWm_param_9];
	cvta.to.global.u64 	%rd20, %rd18;
	mov.u32 	%r187, %ntid.x;
	mov.u32 	%r188, %ctaid.x;
	mov.u32 	%r189, %tid.x;
	mad.lo.s32 	%r442, %r187, %r188, %r189;
	cvt.s64.s32 	%rd39, %r442;
	mul.wide.s32 	%rd21, %r442, 48;
	add.s64 	%rd2, %rd20, %rd21;
	cvt.u32.u64 	%r190, %rd19;
	xor.b32  	%r191, %r190, -1429050551;
	mul.lo.s32 	%r192, %r191, 1099087573;
	{ .reg .b32 tmp; mov.b64 {tmp, %r193}, %rd19; }
	xor.b32  	%r194, %r193, -136515619;
	mul.lo.s32 	%r195, %r194, -1703105765;
	add.s32 	%r196, %r192, %r195;
	add.s32 	%r197, %r196, 6615241;
	add.s32 	%r198, %r192, 123456789;
	st.global.v2.u32 	[%rd2], {%r197, %r198};
	xor.b32  	%r199, %r192, 362436069;
	add.s32 	%r200, %r195, 521288629;
	st.global.v2.u32 	[%rd2+8], {%r199, %r200};
	xor.b32  	%r201, %r195, 88675123;
	add.s32 	%r202, %r192, 5783321;
	st.global.v2.u32 	[%rd2+16], {%r201, %r202};
	setp.eq.s32 	%p1, %r442, 0;
	@%p1 bra 	$L__BB0_42;
	mov.b32 	%r348, 0;
$L__BB0_2:
	and.b64  	%rd4, %rd39, 3;
	setp.eq.s64 	%p2, %rd4, 0;
	@%p2 bra 	$L__BB0_41;
	mul.wide.u32 	%rd22, %r348, 3200;
	mov.u64 	%rd23, precalc_xorwow_matrix;
	add.s64 	%rd5, %rd23, %rd22;
	cvt.u32.u64 	%r3, %rd4;
	mov.b32 	%r349, 0;
$L__BB0_4:
	mov.b32 	%r362, 0;
	mov.u32 	%r363, %r362;
	mov.u32 	%r364, %r362;
	mov.u32 	%r365, %r362;
	mov.u32 	%r366, %r362;
	mov.u32 	%r355, %r362;
$L__BB0_5:
	mul.wide.u32 	%rd24, %r355, 4;
	add.s64 	%rd25, %rd2, %rd24;
	ld.global.u32 	%r11, [%rd25+4];
	shl.b32 	%r12, %r355, 5;
	mov.b32 	%r361, 0;
$L__BB0_6:
	.pragma "nounroll";
	shr.u32 	%r207, %r11, %r361;
	and.b32  	%r208, %r207, 1;
	setp.eq.b32 	%p3, %r208, 1;
	not.pred 	%p4, %p3;
	add.s32 	%r209, %r12, %r361;
	mul.lo.s32 	%r210, %r209, 5;
	mul.wide.u32 	%rd26, %r210, 4;
	add.s64 	%rd6, %rd5, %rd26;
	@%p4 bra 	$L__BB0_8;
	ld.global.u32 	%r211, [%rd6];
	xor.b32  	%r366, %r366, %r211;
	ld.global.u32 	%r212, [%rd6+4];
	xor.b32  	%r365, %r365, %r212;
	ld.global.u32 	%r213, [%rd6+8];
	xor.b32  	%r364, %r364, %r213;
	ld.global.u32 	%r214, [%rd6+12];
	xor.b32  	%r363, %r363, %r214;
	ld.global.u32 	%r215, [%rd6+16];
	xor.b32  	%r362, %r362, %r215;
$L__BB0_8:
	and.b32  	%r217, %r207, 2;
	setp.eq.s32 	%p5, %r217, 0;
	@%p5 bra 	$L__BB0_10;
	ld.global.u32 	%r218, [%rd6+20];
	xor.b32  	%r366, %r366, %r218;
	ld.global.u32 	%r219, [%rd6+24];
	xor.b32  	%r365, %r365, %r219;
	ld.global.u32 	%r220, [%rd6+28];
	xor.b32  	%r364, %r364, %r220;
	ld.global.u32 	%r221, [%rd6+32];
	xor.b32  	%r363, %r363, %r221;
	ld.global.u32 	%r222, [%rd6+36];
	xor.b32  	%r362, %r362, %r222;
$L__BB0_10:
	and.b32  	%r224, %r207, 4;
	setp.eq.s32 	%p6, %r224, 0;
	@%p6 bra 	$L__BB0_12;
	ld.global.u32 	%r225, [%rd6+40];
	xor.b32  	%r366, %r366, %r225;
	ld.global.u32 	%r226, [%rd6+44];
	xor.b32  	%r365, %r365, %r226;
	ld.global.u32 	%r227, [%rd6+48];
	xor.b32  	%r364, %r364, %r227;
	ld.global.u32 	%r228, [%rd6+52];
	xor.b32  	%r363, %r363, %r228;
	ld.global.u32 	%r229, [%rd6+56];
	xor.b32  	%r362, %r362, %r229;
$L__BB0_12:
	and.b32  	%r231, %r207, 8;
	setp.eq.s32 	%p7, %r231, 0;
	@%p7 bra 	$L__BB0_14;
	ld.global.u32 	%r232, [%rd6+60];
	xor.b32  	%r366, %r366, %r232;
	ld.global.u32 	%r233, [%rd6+64];
	xor.b32  	%r365, %r365, %r233;
	ld.global.u32 	%r234, [%rd6+68];
	xor.b32  	%r364, %r364, %r234;
	ld.global.u32 	%r235, [%rd6+72];
	xor.b32  	%r363, %r363, %r235;
	ld.global.u32 	%r236, [%rd6+76];
	xor.b32  	%r362, %r362, %r236;
$L__BB0_14:
	and.b32  	%r238, %r207, 16;
	setp.eq.s32 	%p8, %r238, 0;
	@%p8 bra 	$L__BB0_16;
	ld.global.u32 	%r239, [%rd6+80];
	xor.b32  	%r366, %r366, %r239;
	ld.global.u32 	%r240, [%rd6+84];
	xor.b32  	%r365, %r365, %r240;
	ld.global.u32 	%r241, [%rd6+88];
	xor.b32  	%r364, %r364, %r241;
	ld.global.u32 	%r242, [%rd6+92];
	xor.b32  	%r363, %r363, %r242;
	ld.global.u32 	%r243, [%rd6+96];
	xor.b32  	%r362, %r362, %r243;
$L__BB0_16:
	and.b32  	%r245, %r207, 32;
	setp.eq.s32 	%p9, %r245, 0;
	@%p9 bra 	$L__BB0_18;
	ld.global.u32 	%r246, [%rd6+100];
	xor.b32  	%r366, %r366, %r246;
	ld.global.u32 	%r247, [%rd6+104];
	xor.b32  	%r365, %r365, %r247;
	ld.global.u32 	%r248, [%rd6+108];
	xor.b32  	%r364, %r364, %r248;
	ld.global.u32 	%r249, [%rd6+112];
	xor.b32  	%r363, %r363, %r249;
	ld.global.u32 	%r250, [%rd6+116];
	xor.b32  	%r362, %r362, %r250;
$L__BB0_18:
	and.b32  	%r252, %r207, 64;
	setp.eq.s32 	%p10, %r252, 0;
	@%p10 bra 	$L__BB0_20;
	ld.global.u32 	%r253, [%rd6+120];
	xor.b32  	%r366, %r366, %r253;
	ld.global.u32 	%r254, [%rd6+124];
	xor.b32  	%r365, %r365, %r254;
	ld.global.u32 	%r255, [%rd6+128];
	xor.b32  	%r364, %r364, %r255;
	ld.global.u32 	%r256, [%rd6+132];
	xor.b32  	%r363, %r363, %r256;
	ld.global.u32 	%r257, [%rd6+136];
	xor.b32  	%r362, %r362, %r257;
$L__BB0_20:
	and.b32  	%r259, %r207, 128;
	setp.eq.s32 	%p11, %r259, 0;
	@%p11 bra 	$L__BB0_22;
	ld.global.u32 	%r260, [%rd6+140];
	xor.b32  	%r366, %r366, %r260;
	ld.global.u32 	%r261, [%rd6+144];
	xor.b32  	%r365, %r365, %r261;
	ld.global.u32 	%r262, [%rd6+148];
	xor.b32  	%r364, %r364, %r262;
	ld.global.u32 	%r263, [%rd6+152];
	xor.b32  	%r363, %r363, %r263;
	ld.global.u32 	%r264, [%rd6+156];
	xor.b32  	%r362, %r362, %r264;
$L__BB0_22:
	and.b32  	%r266, %r207, 256;
	setp.eq.s32 	%p12, %r266, 0;
	@%p12 bra 	$L__BB0_24;
	ld.global.u32 	%r267, [%rd6+160];
	xor.b32  	%r366, %r366, %r267;
	ld.global.u32 	%r268, [%rd6+164];
	xor.b32  	%r365, %r365, %r268;
	ld.global.u32 	%r269, [%rd6+168];
	xor.b32  	%r364, %r364, %r269;
	ld.global.u32 	%r270, [%rd6+172];
	xor.b32  	%r363, %r363, %r270;
	ld.global.u32 	%r271, [%rd6+176];
	xor.b32  	%r362, %r362, %r271;
$L__BB0_24:
	and.b32  	%r273, %r207, 512;
	setp.eq.s32 	%p13, %r273, 0;
	@%p13 bra 	$L__BB0_26;
	ld.global.u32 	%r274, [%rd6+180];
	xor.b32  	%r366, %r366, %r274;
	ld.global.u32 	%r275, [%rd6+184];
	xor.b32  	%r365, %r365, %r275;
	ld.global.u32 	%r276, [%rd6+188];
	xor.b32  	%r364, %r364, %r276;
	ld.global.u32 	%r277, [%rd6+192];
	xor.b32  	%r363, %r363, %r277;
	ld.global.u32 	%r278, [%rd6+196];
	xor.b32  	%r362, %r362, %r278;
$L__BB0_26:
	and.b32  	%r280, %r207, 1024;
	setp.eq.s32 	%p14, %r280, 0;
	@%p14 bra 	$L__BB0_28;
	ld.global.u32 	%r281, [%rd6+200];
	xor.b32  	%r366, %r366, %r281;
	ld.global.u32 	%r282, [%rd6+204];
	xor.b32  	%r365, %r365, %r282;
	ld.global.u32 	%r283, [%rd6+208];
	xor.b32  	%r364, %r364, %r283;
	ld.global.u32 	%r284, [%rd6+212];
	xor.b32  	%r363, %r363, %r284;
	ld.global.u32 	%r285, [%rd6+216];
	xor.b32  	%r362, %r362, %r285;
$L__BB0_28:
	and.b32  	%r287, %r207, 2048;
	setp.eq.s32 	%p15, %r287, 0;
	@%p15 bra 	$L__BB0_30;
	ld.global.u32 	%r288, [%rd6+220];
	xor.b32  	%r366, %r366, %r288;
	ld.global.u32 	%r289, [%rd6+224];
	xor.b32  	%r365, %r365, %r289;
	ld.global.u32 	%r290, [%rd6+228];
	xor.b32  	%r364, %r364, %r290;
	ld.global.u32 	%r291, [%rd6+232];
	xor.b32  	%r363, %r363, %r291;
	ld.global.u32 	%r292, [%rd6+236];
	xor.b32  	%r362, %r362, %r292;
$L__BB0_30:
	and.b32  	%r294, %r207, 4096;
	setp.eq.s32 	%p16, %r294, 0;
	@%p16 bra 	$L__BB0_32;
	ld.global.u32 	%r295, [%rd6+240];
	xor.b32  	%r366, %r366, %r295;
	ld.global.u32 	%r296, [%rd6+244];
	xor.b32  	%r365, %r365, %r296;
	ld.global.u32 	%r297, [%rd6+248];
	xor.b32  	%r364, %r364, %r297;
	ld.global.u32 	%r298, [%rd6+252];
	xor.b32  	%r363, %r363, %r298;
	ld.global.u32 	%r299, [%rd6+256];
	xor.b32  	%r362, %r362, %r299;
$L__BB0_32:
	and.b32  	%r301, %r207, 8192;
	setp.eq.s32 	%p17, %r301, 0;
	@%p17 bra 	$L__BB0_34;
	ld.global.u32 	%r302, [%rd6+260];
	xor.b32  	%r366, %r366, %r302;
	ld.global.u32 	%r303, [%rd6+264];
	xor.b32  	%r365, %r365, %r303;
	ld.global.u32 	%r304, [%rd6+268];
	xor.b32  	%r364, %r364, %r304;
	ld.global.u32 	%r305, [%rd6+272];
	xor.b32  	%r363, %r363, %r305;
	ld.global.u32 	%r306, [%rd6+276];
	xor.b32  	%r362, %r362, %r306;
$L__BB0_34:
	and.b32  	%r308, %r207, 16384;
	setp.eq.s32 	%p18, %r308, 0;
	@%p18 bra 	$L__BB0_36;
	ld.global.u32 	%r309, [%rd6+280];
	xor.b32  	%r366, %r366, %r309;
	ld.global.u32 	%r310, [%rd6+284];
	xor.b32  	%r365, %r365, %r310;
	ld.global.u32 	%r311, [%rd6+288];
	xor.b32  	%r364, %r364, %r311;
	ld.global.u32 	%r312, [%rd6+292];
	xor.b32  	%r363, %r363, %r312;
	ld.global.u32 	%r313, [%rd6+296];
	xor.b32  	%r362, %r362, %r313;
$L__BB0_36:
	and.b32  	%r315, %r207, 32768;
	setp.eq.s32 	%p19, %r315, 0;
	@%p19 bra 	$L__BB0_38;
	ld.global.u32 	%r316, [%rd6+300];
	xor.b32  	%r366, %r366, %r316;
	ld.global.u32 	%r317, [%rd6+304];
	xor.b32  	%r365, %r365, %r317;
	ld.global.u32 	%r318, [%rd6+308];
	xor.b32  	%r364, %r364, %r318;
	ld.global.u32 	%r319, [%rd6+312];
	xor.b32  	%r363, %r363, %r319;
	ld.global.u32 	%r320, [%rd6+316];
	xor.b32  	%r362, %r362, %r320;
$L__BB0_38:
	add.s32 	%r361, %r361, 16;
	setp.ne.s32 	%p20, %r361, 32;
	@%p20 bra 	$L__BB0_6;
	mad.lo.s32 	%r321, %r355, -31, %r12;
	add.s32 	%r355, %r321, 1;
	setp.ne.s32 	%p21, %r355, 5;
	@%p21 bra 	$L__BB0_5;
	st.global.u32 	[%rd2+4], %r366;
	st.global.u32 	[%rd2+8], %r365;
	st.global.u32 	[%rd2+12], %r364;
	st.global.u32 	[%rd2+16], %r363;
	st.global.u32 	[%rd2+20], %r362;
	add.s32 	%r349, %r349, 1;
	setp.lt.u32 	%p22, %r349, %r3;
	@%p22 bra 	$L__BB0_4;
$L__BB0_41:
	shr.u64 	%rd7, %rd39, 2;
	add.s32 	%r348, %r348, 1;
	setp.gt.u64 	%p23, %rd39, 3;
	mov.u64 	%rd39, %rd7;
	@%p23 bra 	$L__BB0_2;
$L__BB0_42:
	ld.param.u64 	%rd37, [_Z11SLPASpeakerPiS_S_S_P7triplesS1_iiP17curandStateXORWOWm_param_0];
	mov.b32 	%r322, 0;
	st.global.v2.u32 	[%rd2+24], {%r322, %r322};
	st.global.u32 	[%rd2+32], %r322;
	mov.b64 	%rd27, 0;
	st.global.u64 	[%rd2+40], %rd27;
	cvta.to.global.u64 	%rd28, %rd37;
	mul.wide.s32 	%rd29, %r185, 4;
	add.s64 	%rd8, %rd28, %rd29;
	ld.global.u32 	%r323, [%rd8];
	setp.ge.s32 	%p24, %r442, %r323;
	@%p24 bra 	$L__BB0_45;
	ld.param.u64 	%rd38, [_Z11SLPASpeakerPiS_S_S_P7triplesS1_iiP17curandStateXORWOWm_param_3];
	cvta.to.global.u64 	%rd9, %rd38;
	cvta.to.global.u64 	%rd10, %rd14;
	cvta.to.global.u64 	%rd11, %rd16;
	cvta.to.global.u64 	%rd12, %rd17;
$L__BB0_44:
	ld.global.v2.u32 	{%r324, %r325}, [%rd2];
	shr.u32 	%r326, %r325, 2;
	xor.b32  	%r327, %r326, %r325;
	ld.global.v2.u32 	{%r328, %r329}, [%rd2+8];
	ld.global.v2.u32 	{%r330, %r331}, [%rd2+16];
	st.global.v2.u32 	[%rd2+8], {%r329, %r330};
	shl.b32 	%r332, %r331, 4;
	shl.b32 	%r333, %r327, 1;
	xor.b32  	%r334, %r333, %r332;
	xor.b32  	%r335, %r334, %r327;
	xor.b32  	%r336, %r335, %r331;
	st.global.v2.u32 	[%rd2+16], {%r331, %r336};
	add.s32 	%r337, %r324, 362437;
	st.global.v2.u32 	[%rd2], {%r337, %r328};
	add.s32 	%r338, %r336, %r337;
	cvt.rn.f32.u32 	%f1, %r338;
	fma.rn.f32 	%f2, %f1, 0f2F800000, 0f2F000000;
	cvt.rzi.s32.f32 	%r339, %f2;
	mul.wide.s32 	%rd30, %r442, 4;
	add.s64 	%rd31, %rd9, %rd30;
	ld.global.u32 	%r340, [%rd31];
	add.s32 	%r341, %r340, 1;
	rem.s32 	%r342, %r339, %r341;
	mul.wide.s32 	%rd32, %r442, 12;
	add.s64 	%rd33, %rd12, %rd32;
	add.s64 	%rd34, %rd10, %rd30;
	ld.global.u32 	%r343, [%rd34];
	mad.lo.s32 	%r344, %r343, %r185, %r342;
	mul.wide.s32 	%rd35, %r344, 12;
	add.s64 	%rd36, %rd11, %rd35;
	ld.global.u32 	%r345, [%rd36];
	st.global.u32 	[%rd33], %r345;
	mov.b32 	%r346, 1;
	st.global.u32 	[%rd33+4], %r346;
	st.global.u32 	[%rd33+8], %r186;
	add.s32 	%r442, %r442, 1;
	ld.global.u32 	%r347, [%rd8];
	setp.lt.s32 	%p25, %r442, %r347;
	@%p25 bra 	$L__BB0_44;
$L__BB0_45:
	ret;

}
	// .globl	_Z13SLPAListener1PiS_S_P7triplesS_i
.visible .entry _Z13SLPAListener1PiS_S_P7triplesS_i(
	.param .u64 .ptr .align 1 _Z13SLPAListener1PiS_S_P7triplesS_i_param_0,
	.param .u64 .ptr .align 1 _Z13SLPAListener1PiS_S_P7triplesS_i_param_1,
	.param .u64 .ptr .align 1 _Z13SLPAListener1PiS_S_P7triplesS_i_param_2,
	.param .u64 .ptr .align 1 _Z13SLPAListener1PiS_S_P7triplesS_i_param_3,
	.param .u64 .ptr .align 1 _Z13SLPAListener1PiS_S_P7triplesS_i_param_4,
	.param .u32 _Z13SLPAListener1PiS_S_P7triplesS_i_param_5
)
{
	.reg .pred 	%p<44>;
	.reg .b32 	%r<152>;
	.reg .b64 	%rd<26>;
	// demoted variable
	.shared .align 4 .u32 _ZZ13SLPAListener1PiS_S_P7triplesS_iE5count_$_0;
	// demoted variable
	.shared .align 4 .u32 _ZZ13SLPAListener1PiS_S_P7triplesS_iE8startval_$_0;
	ld.param.u64 	%rd9, [_Z13SLPAListener1PiS_S_P7triplesS_i_param_0];
	ld.param.u64 	%rd10, [_Z13SLPAListener1PiS_S_P7triplesS_i_param_3];
	ld.param.u64 	%rd8, [_Z13SLPAListener1PiS_S_P7triplesS_i_param_4];
	ld.param.u32 	%r35, [_Z13SLPAListener1PiS_S_P7triplesS_i_param_5];
	cvta.to.global.u64 	%rd1, %rd10;
	cvta.to.global.u64 	%rd2, %rd9;
	mov.u32 	%r36, %ntid.x;
	mov.u32 	%r37, %ctaid.x;
	mov.u32 	%r38, %tid.x;
	mad.lo.s32 	%r138, %r36, %r37, %r38;
	mul.wide.s32 	%rd11, %r35, 4;
	add.s64 	%rd3, %rd2, %rd11;
	ld.global.u32 	%r39, [%rd3];
	setp.ge.s32 	%p1, %r138, %r39;
	@%p1 bra 	$L__BB1_18;
	add.s64 	%rd4, %rd1, 96;
	cvta.to.global.u64 	%rd5, %rd8;
$L__BB1_2:
	mov.u32 	%r2, %r138;
	mul.wide.s32 	%rd12, %r2, 4;
	add.s64 	%rd13, %rd5, %rd12;
	ld.global.u32 	%r41, [%rd13];
	mul.wide.s32 	%rd14, %r41, 4;
	add.s64 	%rd15, %rd2, %rd14;
	ld.global.u32 	%r144, [%rd15];
	add.s32 	%r138, %r2, 1;
	ld.global.u32 	%r42, [%rd13+4];
	mul.wide.s32 	%rd16, %r42, 4;
	add.s64 	%rd17, %rd2, %rd16;
	ld.global.u32 	%r5, [%rd17];
	mul.wide.s32 	%rd18, %r2, 12;
	add.s64 	%rd6, %rd1, %rd18;
	ld.global.u32 	%r6, [%rd6];
	setp.ge.s32 	%p2, %r144, %r5;
	mov.b32 	%r151, 0;
	@%p2 bra 	$L__BB1_16;
	sub.s32 	%r7, %r5, %r144;
	and.b32  	%r8, %r7, 15;
	sub.s32 	%r45, %r144, %r5;
	setp.gt.u32 	%p3, %r45, -16;
	mov.b32 	%r151, 0;
	@%p3 bra 	$L__BB1_6;
	and.b32  	%r47, %r7, -16;
	neg.s32 	%r139, %r47;
	mov.b32 	%r151, 0;
$L__BB1_5:
	.pragma "nounroll";
	mul.wide.s32 	%rd19, %r144, 12;
	add.s64 	%rd20, %rd4, %rd19;
	ld.global.u32 	%r48, [%rd20+-96];
	setp.eq.s32 	%p4, %r6, %r48;
	selp.u32 	%r49, 1, 0, %p4;
	add.s32 	%r50, %r151, %r49;
	ld.global.u32 	%r51, [%rd20+-84];
	setp.eq.s32 	%p5, %r6, %r51;
	selp.u32 	%r52, 1, 0, %p5;
	add.s32 	%r53, %r50, %r52;
	ld.global.u32 	%r54, [%rd20+-72];
	setp.eq.s32 	%p6, %r6, %r54;
	selp.u32 	%r55, 1, 0, %p6;
	add.s32 	%r56, %r53, %r55;
	ld.global.u32 	%r57, [%rd20+-60];
	setp.eq.s32 	%p7, %r6, %r57;
	selp.u32 	%r58, 1, 0, %p7;
	add.s32 	%r59, %r56, %r58;
	ld.global.u32 	%r60, [%rd20+-48];
	setp.eq.s32 	%p8, %r6, %r60;
	selp.u32 	%r61, 1, 0, %p8;
	add.s32 	%r62, %r59, %r61;
	ld.global.u32 	%r63, [%rd20+-36];
	setp.eq.s32 	%p9, %r6, %r63;
	selp.u32 	%r64, 1, 0, %p9;
	add.s32 	%r65, %r62, %r64;
	ld.global.u32 	%r66, [%rd20+-24];
	setp.eq.s32 	%p10, %r6, %r66;
	selp.u32 	%r67, 1, 0, %p10;
	add.s32 	%r68, %r65, %r67;
	ld.global.u32 	%r69, [%rd20+-12];
	setp.eq.s32 	%p11, %r6, %r69;
	selp.u32 	%r70, 1, 0, %p11;
	add.s32 	%r71, %r68, %r70;
	ld.global.u32 	%r72, [%rd20];
	setp.eq.s32 	%p12, %r6, %r72;
	selp.u32 	%r73, 1, 0, %p12;
	add.s32 	%r74, %r71, %r73;
	ld.global.u32 	%r75, [%rd20+12];
	setp.eq.s32 	%p13, %r6, %r75;
	selp.u32 	%r76, 1, 0, %p13;
	add.s32 	%r77, %r74, %r76;
	ld.global.u32 	%r78, [%rd20+24];
	setp.eq.s32 	%p14, %r6, %r78;
	selp.u32 	%r79, 1, 0, %p14;
	add.s32 	%r80, %r77, %r79;
	ld.global.u32 	%r81, [%rd20+36];
	setp.eq.s32 	%p15, %r6, %r81;
	selp.u32 	%r82, 1, 0, %p15;
	add.s32 	%r83, %r80, %r82;
	ld.global.u32 	%r84, [%rd20+48];
	setp.eq.s32 	%p16, %r6, %r84;
	selp.u32 	%r85, 1, 0, %p16;
	add.s32 	%r86, %r83, %r85;
	ld.global.u32 	%r87, [%rd20+60];
	setp.eq.s32 	%p17, %r6, %r87;
	selp.u32 	%r88, 1, 0, %p17;
	add.s32 	%r89, %r86, %r88;
	ld.global.u32 	%r90, [%rd20+72];
	setp.eq.s32 	%p18, %r6, %r90;
	selp.u32 	%r91, 1, 0, %p18;
	add.s32 	%r92, %r89, %r91;
	ld.global.u32 	%r93, [%rd20+84];
	setp.eq.s32 	%p19, %r6, %r93;
	selp.u32 	%r94, 1, 0, %p19;
	add.s32 	%r151, %r92, %r94;
	add.s32 	%r144, %r144, 16;
	add.s32 	%r139, %r139, 16;
	setp.ne.s32 	%p20, %r139, 0;
	@%p20 bra 	$L__BB1_5;
$L__BB1_6:
	setp.eq.s32 	%p21, %r8, 0;
	@%p21 bra 	$L__BB1_16;
	and.b32  	%r19, %r7, 7;
	setp.lt.u32 	%p22, %r8, 8;
	@%p22 bra 	$L__BB1_9;
	mul.wide.s32 	%rd21, %r144, 12;
	add.s64 	%rd22, %rd1, %rd21;
	ld.global.u32 	%r96, [%rd22];
	setp.eq.s32 	%p23, %r6, %r96;
	selp.u32 	%r97, 1, 0, %p23;
	add.s32 	%r98, %r151, %r97;
	ld.global.u32 	%r99, [%rd22+12];
	setp.eq.s32 	%p24, %r6, %r99;
	selp.u32 	%r100, 1, 0, %p24;
	add.s32 	%r101, %r98, %r100;
	ld.global.u32 	%r102, [%rd22+24];
	setp.eq.s32 	%p25, %r6, %r102;
	selp.u32 	%r103, 1, 0, %p25;
	add.s32 	%r104, %r101, %r103;
	ld.global.u32 	%r105, [%rd22+36];
	setp.eq.s32 	%p26, %r6, %r105;
	selp.u32 	%r106, 1, 0, %p26;
	add.s32 	%r107, %r104, %r106;
	ld.global.u32 	%r108, [%rd22+48];
	setp.eq.s32 	%p27, %r6, %r108;
	selp.u32 	%r109, 1, 0, %p27;
	add.s32 	%r110, %r107, %r109;
	ld.global.u32 	%r111, [%rd22+60];
	setp.eq.s32 	%p28, %r6, %r111;
	selp.u32 	%r112, 1, 0, %p28;
	add.s32 	%r113, %r110, %r112;
	ld.global.u32 	%r114, [%rd22+72];
	setp.eq.s32 	%p29, %r6, %r114;
	selp.u32 	%r115, 1, 0, %p29;
	add.s32 	%r116, %r113, %r115;
	ld.global.u32 	%r117, [%rd22+84];
	setp.eq.s32 	%p30, %r6, %r117;
	selp.u32 	%r118, 1, 0, %p30;
	add.s32 	%r151, %r116, %r118;
	add.s32 	%r144, %r144, 8;
$L__BB1_9:
	setp.eq.s32 	%p31, %r19, 0;
	@%p31 bra 	$L__BB1_16;
	and.b32  	%r25, %r7, 3;
	setp.lt.u32 	%p32, %r19, 4;
	@%p32 bra 	$L__BB1_12;
	mul.wide.s32 	%rd23, %r144, 12;
	add.s64 	%rd24, %rd1, %rd23;
	ld.global.u32 	%r120, [%rd24];
	setp.eq.s32 	%p33, %r6, %r120;
	selp.u32 	%r121, 1, 0, %p33;
	add.s32 	%r122, %r151, %r121;
	ld.global.u32 	%r123, [%rd24+12];
	setp.eq.s32 	%p34, %r6, %r123;
	selp.u32 	%r124, 1, 0, %p34;
	add.s32 	%r125, %r122, %r124;
	ld.global.u32 	%r126, [%rd24+24];
	setp.eq.s32 	%p35, %r6, %r126;
	selp.u32 	%r127, 1, 0, %p35;
	add.s32 	%r128, %r125, %r127;
	ld.global.u32 	%r129, [%rd24+36];
	setp.eq.s32 	%p36, %r6, %r129;
	selp.u32 	%r130, 1, 0, %p36;
	add.s32 	%r151, %r128, %r130;
	add.s32 	%r144, %r144, 4;
$L__BB1_12:
	setp.eq.s32 	%p37, %r25, 0;
	@%p37 bra 	$L__BB1_16;
	mul.wide.s32 	%rd25, %r144, 12;
	add.s64 	%rd7, %rd1, %rd25;
	ld.global.u32 	%r131, [%rd7];
	setp.eq.s32 	%p38, %r6, %r131;
	selp.u32 	%r132, 1, 0, %p38;
	add.s32 	%r151, %r151, %r132;
	setp.eq.s32 	%p39, %r25, 1;
	@%p39 bra 	$L__BB1_16;
	ld.global.u32 	%r133, [%rd7+12];
	setp.eq.s32 	%p40, %r6, %r133;
	selp.u32 	%r134, 1, 0, %p40;
	add.s32 	%r151, %r151, %r134;
	setp.eq.s32 	%p41, %r25, 2;
	@%p41 bra 	$L__BB1_16;
	ld.global.u32 	%r135, [%rd7+24];
	setp.eq.s32 	%p42, %r6, %r135;
	selp.u32 	%r136, 1, 0, %p42;
	add.s32 	%r151, %r151, %r136;
$L__BB1_16:
	st.global.u32 	[%rd6+4], %r151;
	ld.global.u32 	%r137, [%rd3];
	setp.lt.s32 	%p43, %r138, %r137;
	@%p43 bra 	$L__BB1_2;
	st.shared.u32 	[_ZZ13SLPAListener1PiS_S_P7triplesS_iE5count_$_0], %r151;
	st.shared.u32 	[_ZZ13SLPAListener1PiS_S_P7triplesS_iE8startval_$_0], %r6;
$L__BB1_18:
	ret;

}
	// .globl	_Z13SLPAListener2PiS_S_P7triplesi
.visible .entry _Z13SLPAListener2PiS_S_P7triplesi(
	.param .u64 .ptr .align 1 _Z13SLPAListener2PiS_S_P7triplesi_param_0,
	.param .u64 .ptr .align 1 _Z13SLPAListener2PiS_S_P7triplesi_param_1,
	.param .u64 .ptr .align 1 _Z13SLPAListener2PiS_S_P7triplesi_param_2,
	.param .u64 .ptr .align 1 _Z13SLPAListener2PiS_S_P7triplesi_param_3,
	.param .u32 _Z13SLPAListener2PiS_S_P7triplesi_param_4
)
{
	.reg .pred 	%p<6>;
	.reg .b32 	%r<32>;
	.reg .b64 	%rd<12>;

	ld.param.u64 	%rd5, [_Z13SLPAListener2PiS_S_P7triplesi_param_0];
	ld.param.u64 	%rd6, [_Z13SLPAListener2PiS_S_P7triplesi_param_3];
	ld.param.u32 	%r18, [_Z13SLPAListener2PiS_S_P7triplesi_param_4];
	cvta.to.global.u64 	%rd1, %rd6;
	mov.u32 	%r27, %ctaid.x;
	setp.ge.s32 	%p1, %r27, %r18;
	@%p1 bra 	$L__BB2_8;
	mov.u32 	%r2, %tid.x;
	mul.wide.u32 	%rd7, %r2, 12;
	add.s64 	%rd2, %rd1, %rd7;
	mov.u32 	%r3, %ntid.x;
	cvta.to.global.u64 	%rd3, %rd5;
$L__BB2_2:
	mul.wide.s32 	%rd8, %r27, 4;
	add.s64 	%rd9, %rd3, %rd8;
	ld.global.u32 	%r19, [%rd9];
	ld.global.u32 	%r20, [%rd9+4];
	sub.s32 	%r21, %r20, %r19;
	shr.u32 	%r22, %r21, 31;
	add.s32 	%r23, %r21, %r22;
	shr.s32 	%r28, %r23, 1;
	setp.ge.u32 	%p2, %r2, %r28;
	@%p2 bra 	$L__BB2_7;
$L__BB2_3:
	ld.global.u32 	%r30, [%rd2+4];
	add.s32 	%r24, %r28, %r2;
	mul.wide.u32 	%rd10, %r24, 12;
	add.s64 	%rd11, %rd1, %rd10;
	add.s64 	%rd4, %rd11, 4;
	ld.global.u32 	%r8, [%rd11+4];
	setp.le.s32 	%p3, %r30, %r8;
	@%p3 bra 	$L__BB2_5;
	ld.global.u32 	%r29, [%rd2];
	ld.global.u32 	%r31, [%rd2+8];
	bra.uni 	$L__BB2_6;
$L__BB2_5:
	ld.global.u32 	%r29, [%rd4+-4];
	ld.global.u32 	%r31, [%rd4+4];
	mov.u32 	%r30, %r8;
$L__BB2_6:
	st.global.u32 	[%rd2], %r29;
	st.global.u32 	[%rd2+4], %r30;
	st.global.u32 	[%rd2+8], %r31;
	bar.sync 	0;
	shr.u32 	%r25, %r28, 31;
	add.s32 	%r26, %r28, %r25;
	shr.s32 	%r28, %r26, 1;
	setp.lt.u32 	%p4, %r2, %r28;
	@%p4 bra 	$L__BB2_3;
$L__BB2_7:
	add.s32 	%r27, %r27, %r3;
	setp.lt.s32 	%p5, %r27, %r18;
	@%p5 bra 	$L__BB2_2;
$L__BB2_8:
	ret;

}
	// .globl	_Z13SLPAListener3PiS_S_S_P7triplesS1_ii
.visible .entry _Z13SLPAListener3PiS_S_S_P7triplesS1_ii(
	.param .u64 .ptr .align 1 _Z13SLPAListener3PiS_S_S_P7triplesS1_ii_param_0,
	.param .u64 .ptr .align 1 _Z13SLPAListener3PiS_S_S_P7triplesS1_ii_param_1,
	.param .u64 .ptr .align 1 _Z13SLPAListener3PiS_S_S_P7triplesS1_ii_param_2,
	.param .u64 .ptr .align 1 _Z13SLPAListener3PiS_S_S_P7triplesS1_ii_param_3,
	.param .u64 .ptr .align 1 _Z13SLPAListener3PiS_S_S_P7triplesS1_ii_param_4,
	.param .u64 .ptr .align 1 _Z13SLPAListener3PiS_S_S_P7triplesS1_ii_param_5,
	.param .u32 _Z13SLPAListener3PiS_S_S_P7triplesS1_ii_param_6,
	.param .u32 _Z13SLPAListener3PiS_S_S_P7triplesS1_ii_param_7
)
{
	.reg .pred 	%p<77>;
	.reg .b32 	%r<487>;
	.reg .b64 	%rd<131>;

	ld.param.u64 	%rd15, [_Z13SLPAListener3PiS_S_S_P7triplesS1_ii_param_0];
	ld.param.u64 	%rd16, [_Z13SLPAListener3PiS_S_S_P7triplesS1_ii_param_3];
	ld.param.u64 	%rd17, [_Z13SLPAListener3PiS_S_S_P7triplesS1_ii_param_4];
	ld.param.u64 	%rd18, [_Z13SLPAListener3PiS_S_S_P7triplesS1_ii_param_5];
	ld.param.u32 	%r118, [_Z13SLPAListener3PiS_S_S_P7triplesS1_ii_param_6];
	cvta.to.global.u64 	%rd1, %rd17;
	cvta.to.global.u64 	%rd2, %rd18;
	cvta.to.global.u64 	%rd3, %rd15;
	cvta.to.global.u64 	%rd4, %rd16;
	mov.u32 	%r119, %ntid.x;
	mov.u32 	%r120, %ctaid.x;
	mul.lo.s32 	%r1, %r119, %r120;
	mov.u32 	%r2, %tid.x;
	add.s32 	%r485, %r1, %r2;
	setp.le.s32 	%p1, %r118, %r485;
	@%p1 bra 	$L__BB3_81;
	setp.lt.s32 	%p2, %r118, 1;
	@%p2 bra 	$L__BB3_61;
	add.s32 	%r4, %r118, -1;
	and.b32  	%r5, %r118, 15;
	and.b32  	%r6, %r118, 7;
	add.s32 	%r7, %r6, -1;
	and.b32  	%r8, %r118, 3;
	and.b32  	%r9, %r118, 2147483632;
	and.b32  	%r10, %r118, 2147483640;
	and.b32  	%r11, %r118, 1;
$L__BB3_3:
	mul.wide.s32 	%rd75, %r485, 4;
	add.s64 	%rd5, %rd4, %rd75;
	ld.global.u32 	%r205, [%rd5];
	setp.lt.s32 	%p12, %r205, %r118;
	@%p12 bra 	$L__BB3_4;
	bra.uni 	$L__BB3_47;
$L__BB3_4:
	setp.lt.u32 	%p53, %r4, 7;
	mul.lo.s32 	%r76, %r485, %r118;
	add.s64 	%rd10, %rd3, %rd75;
	mov.b32 	%r461, 0;
	mov.u32 	%r436, %r461;
	@%p53 bra 	$L__BB3_23;
	mov.b32 	%r433, 0;
	mov.u32 	%r436, %r433;
$L__BB3_6:
	.pragma "nounroll";
	add.s32 	%r335, %r433, %r76;
	mul.wide.s32 	%rd91, %r335, 12;
	add.s64 	%rd6, %rd1, %rd91;
	ld.global.u32 	%r336, [%rd6];
	ld.global.u32 	%r337, [%rd10];
	mul.wide.s32 	%rd92, %r337, 12;
	add.s64 	%rd93, %rd2, %rd92;
	ld.global.u32 	%r437, [%rd93];
	setp.ne.s32 	%p54, %r336, %r437;
	@%p54 bra 	$L__BB3_8;
	ld.global.u32 	%r339, [%rd6+4];
	add.s32 	%r340, %r339, 1;
	st.global.u32 	[%rd6+4], %r340;
	ld.global.u32 	%r341, [%rd10];
	mul.wide.s32 	%rd94, %r341, 12;
	add.s64 	%rd95, %rd2, %rd94;
	ld.global.u32 	%r437, [%rd95];
	mov.b32 	%r436, 1;
$L__BB3_8:
	ld.global.u32 	%r342, [%rd6+12];
	setp.ne.s32 	%p55, %r342, %r437;
	@%p55 bra 	$L__BB3_10;
	ld.global.u32 	%r344, [%rd6+16];
	add.s32 	%r345, %r344, 1;
	st.global.u32 	[%rd6+16], %r345;
	ld.global.u32 	%r346, [%rd10];
	mul.wide.s32 	%rd96, %r346, 12;
	add.s64 	%rd97, %rd2, %rd96;
	ld.global.u32 	%r437, [%rd97];
	mov.b32 	%r436, 1;
$L__BB3_10:
	ld.global.u32 	%r347, [%rd6+24];
	setp.ne.s32 	%p56, %r347, %r437;
	@%p56 bra 	$L__BB3_12;
	ld.global.u32 	%r349, [%rd6+28];
	add.s32 	%r350, %r349, 1;
	st.global.u32 	[%rd6+28], %r350;
	ld.global.u32 	%r351, [%rd10];
	mul.wide.s32 	%rd98, %r351, 12;
	add.s64 	%rd99, %rd2, %rd98;
	ld.global.u32 	%r437, [%rd99];
	mov.b32 	%r436, 1;
$L__BB3_12:
	ld.global.u32 	%r352, [%rd6+36];
	setp.ne.s32 	%p57, %r352, %r437;
	@%p57 bra 	$L__BB3_14;
	ld.global.u32 	%r354, [%rd6+40];
	add.s32 	%r355, %r354, 1;
	st.global.u32 	[%rd6+40], %r355;
	ld.global.u32 	%r356, [%rd10];
	mul.wide.s32 	%rd100, %r356, 12;
	add.s64 	%rd101, %rd2, %rd100;
	ld.global.u32 	%r437, [%rd101];
	mov.b32 	%r436, 1;
$L__BB3_14:
	ld.global.u32 	%r357, [%rd6+48];
	setp.ne.s32 	%p58, %r357, %r437;
	@%p58 bra 	$L__BB3_16;
	ld.global.u32 	%r359, [%rd6+52];
	add.s32 	%r360, %r359, 1;
	st.global.u32 	[%rd6+52], %r360;
	ld.global.u32 	%r361, [%rd10];
	mul.wide.s32 	%rd102, %r361, 12;
	add.s64 	%rd103, %rd2, %rd102;
	ld.global.u32 	%r437, [%rd103];
	mov.b32 	%r436, 1;
$L__BB3_16:
	ld.global.u32 	%r362, [%rd6+60];
	setp.ne.s32 	%p59, %r362, %r437;
	@%p59 bra 	$L__BB3_18;
	ld.global.u32 	%r364, [%rd6+64];
	add.s32 	%r365, %r364, 1;
	st.global.u32 	[%rd6+64], %r365;
	ld.global.u32 	%r366, [%rd10];
	mul.wide.s32 	%rd104, %r366, 12;
	add.s64 	%rd105, %rd2, %rd104;
	ld.global.u32 	%r437, [%rd105];
	mov.b32 	%r436, 1;
$L__BB3_18:
	ld.global.u32 	%r367, [%rd6+72];
	setp.ne.s32 	%p60, %r367, %r437;
	@%p60 bra 	$L__BB3_20;
	ld.global.u32 	%r369, [%rd6+76];
	add.s32 	%r370, %r369, 1;
	st.global.u32 	[%rd6+76], %r370;
	ld.global.u32 	%r371, [%rd10];
	mul.wide.s32 	%rd106, %r371, 12;
	add.s64 	%rd107, %rd2, %rd106;
	ld.global.u32 	%r437, [%rd107];
	mov.b32 	%r436, 1;
$L__BB3_20:
	ld.global.u32 	%r372, [%rd6+84];
	setp.ne.s32 	%p61, %r372, %r437;
	@%p61 bra 	$L__BB3_22;
	ld.global.u32 	%r374, [%rd6+88];
	add.s32 	%r375, %r374, 1;
	st.global.u32 	[%rd6+88], %r375;
	mov.b32 	%r436, 1;
$L__BB3_22:
	add.s32 	%r433, %r433, 8;
	setp.ne.s32 	%p62, %r433, %r10;
	mov.u32 	%r461, %r10;
	@%p62 bra 	$L__BB3_6;
$L__BB3_23:
	setp.eq.s32 	%p63, %r6, 0;
	@%p63 bra 	$L__BB3_44;
	setp.lt.u32 	%p64, %r7, 3;
	@%p64 bra 	$L__BB3_34;
	add.s32 	%r377, %r461, %r76;
	mul.wide.s32 	%rd108, %r377, 12;
	add.s64 	%rd7, %rd1, %rd108;
	ld.global.u32 	%r378, [%rd7];
	ld.global.u32 	%r379, [%rd10];
	mul.wide.s32 	%rd109, %r379, 12;
	add.s64 	%rd110, %rd2, %rd109;
	ld.global.u32 	%r455, [%rd110];
	setp.ne.s32 	%p65, %r378, %r455;
	@%p65 bra 	$L__BB3_27;
	ld.global.u32 	%r381, [%rd7+4];
	add.s32 	%r382, %r381, 1;
	st.global.u32 	[%rd7+4], %r382;
	ld.global.u32 	%r383, [%rd10];
	mul.wide.s32 	%rd111, %r383, 12;
	add.s64 	%rd112, %rd2, %rd111;
	ld.global.u32 	%r455, [%rd112];
	mov.b32 	%r436, 1;
$L__BB3_27:
	ld.global.u32 	%r384, [%rd7+12];
	setp.ne.s32 	%p66, %r384, %r455;
	@%p66 bra 	$L__BB3_29;
	ld.global.u32 	%r386, [%rd7+16];
	add.s32 	%r387, %r386, 1;
	st.global.u32 	[%rd7+16], %r387;
	ld.global.u32 	%r388, [%rd10];
	mul.wide.s32 	%rd113, %r388, 12;
	add.s64 	%rd114, %rd2, %rd113;
	ld.global.u32 	%r455, [%rd114];
	mov.b32 	%r436, 1;
$L__BB3_29:
	ld.global.u32 	%r389, [%rd7+24];
	setp.ne.s32 	%p67, %r389, %r455;
	@%p67 bra 	$L__BB3_31;
	ld.global.u32 	%r391, [%rd7+28];
	add.s32 	%r392, %r391, 1;
	st.global.u32 	[%rd7+28], %r392;
	ld.global.u32 	%r393, [%rd10];
	mul.wide.s32 	%rd115, %r393, 12;
	add.s64 	%rd116, %rd2, %rd115;
	ld.global.u32 	%r455, [%rd116];
	mov.b32 	%r436, 1;
$L__BB3_31:
	ld.global.u32 	%r394, [%rd7+36];
	setp.ne.s32 	%p68, %r394, %r455;
	@%p68 bra 	$L__BB3_33;
	ld.global.u32 	%r396, [%rd7+40];
	add.s32 	%r397, %r396, 1;
	st.global.u32 	[%rd7+40], %r397;
	mov.b32 	%r436, 1;
$L__BB3_33:
	add.s32 	%r461, %r461, 4;
$L__BB3_34:
	setp.eq.s32 	%p69, %r8, 0;
	@%p69 bra 	$L__BB3_44;
	setp.eq.s32 	%p70, %r8, 1;
	@%p70 bra 	$L__BB3_41;
	add.s32 	%r399, %r461, %r76;
	mul.wide.s32 	%rd117, %r399, 12;
	add.s64 	%rd8, %rd1, %rd117;
	ld.global.u32 	%r400, [%rd8];
	ld.global.u32 	%r401, [%rd10];
	mul.wide.s32 	%rd118, %r401, 12;
	add.s64 	%rd119, %rd2, %rd118;
	ld.global.u32 	%r463, [%rd119];
	setp.ne.s32 	%p71, %r400, %r463;
	@%p71 bra 	$L__BB3_38;
	ld.global.u32 	%r403, [%rd8+4];
	add.s32 	%r404, %r403, 1;
	st.global.u32 	[%rd8+4], %r404;
	ld.global.u32 	%r405, [%rd10];
	mul.wide.s32 	%rd120, %r405, 12;
	add.s64 	%rd121, %rd2, %rd120;
	ld.global.u32 	%r463, [%rd121];
	mov.b32 	%r436, 1;
$L__BB3_38:
	ld.global.u32 	%r406, [%rd8+12];
	setp.ne.s32 	%p72, %r406, %r463;
	@%p72 bra 	$L__BB3_40;
	ld.global.u32 	%r408, [%rd8+16];
	add.s32 	%r409, %r408, 1;
	st.global.u32 	[%rd8+16], %r409;
	mov.b32 	%r436, 1;
$L__BB3_40:
	add.s32 	%r461, %r461, 2;
$L__BB3_41:
	setp.eq.s32 	%p73, %r11, 0;
	@%p73 bra 	$L__BB3_44;
	add.s32 	%r410, %r461, %r76;
	mul.wide.s32 	%rd122, %r410, 12;
	add.s64 	%rd9, %rd1, %rd122;
	ld.global.u32 	%r411, [%rd9];
	ld.global.u32 	%r412, [%rd10];
	mul.wide.s32 	%rd123, %r412, 12;
	add.s64 	%rd124, %rd2, %rd123;
	ld.global.u32 	%r413, [%rd124];
	setp.ne.s32 	%p74, %r411, %r413;
	@%p74 bra 	$L__BB3_44;
	ld.global.u32 	%r415, [%rd9+4];
	add.s32 	%r416, %r415, 1;
	st.global.u32 	[%rd9+4], %r416;
	mov.b32 	%r436, 1;
$L__BB3_44:
	setp.ne.s32 	%p75, %r436, 0;
	@%p75 bra 	$L__BB3_46;
	ld.global.u32 	%r417, [%rd5];
	add.s32 	%r418, %r417, %r76;
	mul.wide.s32 	%rd125, %r418, 12;
	add.s64 	%rd126, %rd1, %rd125;
	ld.global.u32 	%r419, [%rd10];
	mul.wide.s32 	%rd127, %r419, 12;
	add.s64 	%rd128, %rd2, %rd127;
	ld.global.u32 	%r420, [%rd128];
	ld.global.u32 	%r421, [%rd128+4];
	ld.global.u32 	%r422, [%rd128+8];
	st.global.u32 	[%rd126], %r420;
	st.global.u32 	[%rd126+4], %r421;
	st.global.u32 	[%rd126+8], %r422;
	ld.global.u32 	%r423, [%rd5];
	add.s32 	%r424, %r423, %r76;
	mul.wide.s32 	%rd129, %r424, 12;
	add.s64 	%rd130, %rd1, %rd129;
	mov.b32 	%r425, 1;
	st.global.u32 	[%rd130+4], %r425;
	ld.global.u32 	%r426, [%rd5];
	add.s32 	%r427, %r426, 1;
	st.global.u32 	[%rd5], %r427;
$L__BB3_46:
	add.s32 	%r485, %r485, 1;
	setp.lt.s32 	%p76, %r485, %r118;
	@%p76 bra 	$L__BB3_3;
	bra.uni 	$L__BB3_81;
$L__BB3_47:
	setp.lt.u32 	%p13, %r4, 15;
	mul.lo.s32 	%r77, %r485, %r118;
	mov.b32 	%r473, 1000000000;
	mov.b32 	%r482, -1;
	mov.b32 	%r475, 0;
	@%p13 bra 	$L__BB3_50;
	mov.b32 	%r473, 1000000000;
	mov.b32 	%r482, -1;
	mov.b32 	%r430, 0;
	mov.u32 	%r429, %r77;
$L__BB3_49:
	.pragma "nounroll";
	mul.wide.s32 	%rd76, %r429, 12;
	add.s64 	%rd77, %rd1, %rd76;
	ld.global.u32 	%r213, [%rd77+4];
	setp.lt.s32 	%p14, %r213, %r473;
	min.s32 	%r214, %r213, %r473;
	selp.b32 	%r215, %r430, %r482, %p14;
	ld.global.u32 	%r216, [%rd77+16];
	setp.lt.s32 	%p15, %r216, %r214;
	min.s32 	%r217, %r216, %r214;
	add.s32 	%r218, %r430, 1;
	selp.b32 	%r219, %r218, %r215, %p15;
	ld.global.u32 	%r220, [%rd77+28];
	setp.lt.s32 	%p16, %r220, %r217;
	min.s32 	%r221, %r220, %r217;
	add.s32 	%r222, %r430, 2;
	selp.b32 	%r223, %r222, %r219, %p16;
	ld.global.u32 	%r224, [%rd77+40];
	setp.lt.s32 	%p17, %r224, %r221;
	min.s32 	%r225, %r224, %r221;
	add.s32 	%r226, %r430, 3;
	selp.b32 	%r227, %r226, %r223, %p17;
	ld.global.u32 	%r228, [%rd77+52];
	setp.lt.s32 	%p18, %r228, %r225;
	min.s32 	%r229, %r228, %r225;
	add.s32 	%r230, %r430, 4;
	selp.b32 	%r231, %r230, %r227, %p18;
	ld.global.u32 	%r232, [%rd77+64];
	setp.lt.s32 	%p19, %r232, %r229;
	min.s32 	%r233, %r232, %r229;
	add.s32 	%r234, %r430, 5;
	selp.b32 	%r235, %r234, %r231, %p19;
	ld.global.u32 	%r236, [%rd77+76];
	setp.lt.s32 	%p20, %r236, %r233;
	min.s32 	%r237, %r236, %r233;
	add.s32 	%r238, %r430, 6;
	selp.b32 	%r239, %r238, %r235, %p20;
	ld.global.u32 	%r240, [%rd77+88];
	setp.lt.s32 	%p21, %r240, %r237;
	min.s32 	%r241, %r240, %r237;
	add.s32 	%r242, %r430, 7;
	selp.b32 	%r243, %r242, %r239, %p21;
	ld.global.u32 	%r244, [%rd77+100];
	setp.lt.s32 	%p22, %r244, %r241;
	min.s32 	%r245, %r244, %r241;
	add.s32 	%r246, %r430, 8;
	selp.b32 	%r247, %r246, %r243, %p22;
	ld.global.u32 	%r248, [%rd77+112];
	setp.lt.s32 	%p23, %r248, %r245;
	min.s32 	%r249, %r248, %r245;
	add.s32 	%r250, %r430, 9;
	selp.b32 	%r251, %r250, %r247, %p23;
	ld.global.u32 	%r252, [%rd77+124];
	setp.lt.s32 	%p24, %r252, %r249;
	min.s32 	%r253, %r252, %r249;
	add.s32 	%r254, %r430, 10;
	selp.b32 	%r255, %r254, %r251, %p24;
	ld.global.u32 	%r256, [%rd77+136];
	setp.lt.s32 	%p25, %r256, %r253;
	min.s32 	%r257, %r256, %r253;
	add.s32 	%r258, %r430, 11;
	selp.b32 	%r259, %r258, %r255, %p25;
	ld.global.u32 	%r260, [%rd77+148];
	setp.lt.s32 	%p26, %r260, %r257;
	min.s32 	%r261, %r260, %r257;
	add.s32 	%r262, %r430, 12;
	selp.b32 	%r263, %r262, %r259, %p26;
	ld.global.u32 	%r264, [%rd77+160];
	setp.lt.s32 	%p27, %r264, %r261;
	min.s32 	%r265, %r264, %r261;
	add.s32 	%r266, %r430, 13;
	selp.b32 	%r267, %r266, %r263, %p27;
	ld.global.u32 	%r268, [%rd77+172];
	setp.lt.s32 	%p28, %r268, %r265;
	min.s32 	%r269, %r268, %r265;
	add.s32 	%r270, %r430, 14;
	selp.b32 	%r271, %r270, %r267, %p28;
	ld.global.u32 	%r272, [%rd77+184];
	setp.lt.s32 	%p29, %r272, %r269;
	min.s32 	%r473, %r272, %r269;
	add.s32 	%r273, %r430, 15;
	selp.b32 	%r482, %r273, %r271, %p29;
	add.s32 	%r429, %r429, 16;
	add.s32 	%r430, %r430, 16;
	setp.eq.s32 	%p30, %r430, %r9;
	mov.u32 	%r475, %r9;
	@%p30 bra 	$L__BB3_50;
	bra.uni 	$L__BB3_49;
$L__BB3_50:
	setp.eq.s32 	%p31, %r5, 0;
	@%p31 bra 	$L__BB3_60;
	add.s32 	%r275, %r5, -1;
	setp.lt.u32 	%p32, %r275, 7;
	@%p32 bra 	$L__BB3_53;
	add.s32 	%r276, %r475, %r77;
	mul.wide.s32 	%rd78, %r276, 12;
	add.s64 	%rd79, %rd1, %rd78;
	ld.global.u32 	%r277, [%rd79+4];
	setp.lt.s32 	%p33, %r277, %r473;
	min.s32 	%r278, %r277, %r473;
	selp.b32 	%r279, %r475, %r482, %p33;
	add.s32 	%r280, %r475, 1;
	ld.global.u32 	%r281, [%rd79+16];
	setp.lt.s32 	%p34, %r281, %r278;
	min.s32 	%r282, %r281, %r278;
	selp.b32 	%r283, %r280, %r279, %p34;
	add.s32 	%r284, %r475, 2;
	ld.global.u32 	%r285, [%rd79+28];
	setp.lt.s32 	%p35, %r285, %r282;
	min.s32 	%r286, %r285, %r282;
	selp.b32 	%r287, %r284, %r283, %p35;
	add.s32 	%r288, %r475, 3;
	ld.global.u32 	%r289, [%rd79+40];
	setp.lt.s32 	%p36, %r289, %r286;
	min.s32 	%r290, %r289, %r286;
	selp.b32 	%r291, %r288, %r287, %p36;
	add.s32 	%r292, %r475, 4;
	ld.global.u32 	%r293, [%rd79+52];
	setp.lt.s32 	%p37, %r293, %r290;
	min.s32 	%r294, %r293, %r290;
	selp.b32 	%r295, %r292, %r291, %p37;
	add.s32 	%r296, %r475, 5;
	ld.global.u32 	%r297, [%rd79+64];
	setp.lt.s32 	%p38, %r297, %r294;
	min.s32 	%r298, %r297, %r294;
	selp.b32 	%r299, %r296, %r295, %p38;
	add.s32 	%r300, %r475, 6;
	ld.global.u32 	%r301, [%rd79+76];
	setp.lt.s32 	%p39, %r301, %r298;
	min.s32 	%r302, %r301, %r298;
	selp.b32 	%r303, %r300, %r299, %p39;
	add.s32 	%r304, %r475, 7;
	ld.global.u32 	%r305, [%rd79+88];
	setp.lt.s32 	%p40, %r305, %r302;
	min.s32 	%r473, %r305, %r302;
	selp.b32 	%r482, %r304, %r303, %p40;
	add.s32 	%r475, %r475, 8;
$L__BB3_53:
	setp.eq.s32 	%p41, %r6, 0;
	@%p41 bra 	$L__BB3_60;
	setp.lt.u32 	%p42, %r7, 3;
	@%p42 bra 	$L__BB3_56;
	add.s32 	%r307, %r475, %r77;
	mul.wide.s32 	%rd80, %r307, 12;
	add.s64 	%rd81, %rd1, %rd80;
	ld.global.u32 	%r308, [%rd81+4];
	setp.lt.s32 	%p43, %r308, %r473;
	min.s32 	%r309, %r308, %r473;
	selp.b32 	%r310, %r475, %r482, %p43;
	add.s32 	%r311, %r475, 1;
	ld.global.u32 	%r312, [%rd81+16];
	setp.lt.s32 	%p44, %r312, %r309;
	min.s32 	%r313, %r312, %r309;
	selp.b32 	%r314, %r311, %r310, %p44;
	add.s32 	%r315, %r475, 2;
	ld.global.u32 	%r316, [%rd81+28];
	setp.lt.s32 	%p45, %r316, %r313;
	min.s32 	%r317, %r316, %r313;
	selp.b32 	%r318, %r315, %r314, %p45;
	add.s32 	%r319, %r475, 3;
	ld.global.u32 	%r320, [%rd81+40];
	setp.lt.s32 	%p46, %r320, %r317;
	min.s32 	%r473, %r320, %r317;
	selp.b32 	%r482, %r319, %r318, %p46;
	add.s32 	%r475, %r475, 4;
$L__BB3_56:
	setp.eq.s32 	%p47, %r8, 0;
	@%p47 bra 	$L__BB3_60;
	setp.eq.s32 	%p48, %r8, 1;
	add.s32 	%r321, %r475, %r77;
	mul.wide.s32 	%rd82, %r321, 12;
	add.s64 	%rd83, %rd1, %rd82;
	add.s64 	%rd11, %rd83, 4;
	ld.global.u32 	%r322, [%rd83+4];
	setp.lt.s32 	%p49, %r322, %r473;
	min.s32 	%r96, %r322, %r473;
	selp.b32 	%r482, %r475, %r482, %p49;
	@%p48 bra 	$L__BB3_60;
	setp.eq.s32 	%p50, %r8, 2;
	add.s32 	%r323, %r475, 1;
	ld.global.u32 	%r324, [%rd11+12];
	setp.lt.s32 	%p51, %r324, %r96;
	min.s32 	%r98, %r324, %r96;
	selp.b32 	%r482, %r323, %r482, %p51;
	@%p50 bra 	$L__BB3_60;
	add.s32 	%r325, %r475, 2;
	ld.global.u32 	%r326, [%rd11+24];
	setp.lt.s32 	%p52, %r326, %r98;
	selp.b32 	%r482, %r325, %r482, %p52;
$L__BB3_60:
	add.s32 	%r327, %r482, %r77;
	mul.wide.s32 	%rd84, %r327, 12;
	add.s64 	%rd85, %rd1, %rd84;
	add.s64 	%rd87, %rd3, %rd75;
	ld.global.u32 	%r328, [%rd87];
	mul.wide.s32 	%rd88, %r328, 12;
	add.s64 	%rd89, %rd2, %rd88;
	ld.global.u32 	%r329, [%rd89];
	ld.global.u32 	%r330, [%rd89+8];
	st.global.u32 	[%rd85], %r329;
	st.global.u32 	[%rd85+8], %r330;
	mov.b32 	%r331, 1;
	st.global.u32 	[%rd85+4], %r331;
	bra.uni 	$L__BB3_46;
$L__BB3_61:
	sub.s32 	%r121, %r118, %r485;
	and.b32  	%r102, %r121, 3;
	setp.eq.s32 	%p3, %r102, 0;
	@%p3 bra 	$L__BB3_67;
	mov.b32 	%r484, 0;
$L__BB3_63:
	.pragma "nounroll";
	mul.wide.s32 	%rd19, %r485, 4;
	add.s64 	%rd12, %rd4, %rd19;
	ld.global.u32 	%r105, [%rd12];
	setp.lt.s32 	%p4, %r105, %r118;
	@%p4 bra 	$L__BB3_65;
	mul.lo.s32 	%r123, %r485, %r118;
	mul.wide.s32 	%rd20, %r123, 12;
	add.s64 	%rd21, %rd1, %rd20;
	add.s64 	%rd23, %rd3, %rd19;
	ld.global.u32 	%r124, [%rd23];
	mul.wide.s32 	%rd24, %r124, 12;
	add.s64 	%rd25, %rd2, %rd24;
	ld.global.u32 	%r125, [%rd25];
	ld.global.u32 	%r126, [%rd25+8];
	st.global.u32 	[%rd21+-12], %r125;
	st.global.u32 	[%rd21+-4], %r126;
	mov.b32 	%r127, 1;
	st.global.u32 	[%rd21+-8], %r127;
	bra.uni 	$L__BB3_66;
$L__BB3_65:
	mul.lo.s32 	%r128, %r485, %r118;
	add.s32 	%r129, %r105, %r128;
	mul.wide.s32 	%rd26, %r129, 12;
	add.s64 	%rd27, %rd1, %rd26;
	add.s64 	%rd29, %rd3, %rd19;
	ld.global.u32 	%r130, [%rd29];
	mul.wide.s32 	%rd30, %r130, 12;
	add.s64 	%rd31, %rd2, %rd30;
	ld.global.u32 	%r131, [%rd31];
	ld.global.u32 	%r132, [%rd31+4];
	ld.global.u32 	%r133, [%rd31+8];
	st.global.u32 	[%rd27], %r131;
	st.global.u32 	[%rd27+4], %r132;
	st.global.u32 	[%rd27+8], %r133;
	ld.global.u32 	%r134, [%rd12];
	add.s32 	%r135, %r134, %r128;
	mul.wide.s32 	%rd32, %r135, 12;
	add.s64 	%rd33, %rd1, %rd32;
	mov.b32 	%r136, 1;
	st.global.u32 	[%rd33+4], %r136;
	ld.global.u32 	%r137, [%rd12];
	add.s32 	%r138, %r137, 1;
	st.global.u32 	[%rd12], %r138;
$L__BB3_66:
	add.s32 	%r485, %r485, 1;
	add.s32 	%r484, %r484, 1;
	setp.ne.s32 	%p5, %r484, %r102;
	@%p5 bra 	$L__BB3_63;
$L__BB3_67:
	sub.s32 	%r139, %r1, %r118;
	add.s32 	%r140, %r139, %r2;
	setp.gt.u32 	%p6, %r140, -4;
	@%p6 bra 	$L__BB3_81;
$L__BB3_68:
	mul.wide.s32 	%rd34, %r485, 4;
	add.s64 	%rd13, %rd4, %rd34;
	ld.global.u32 	%r110, [%rd13];
	setp.ge.s32 	%p7, %r110, %r118;
	add.s64 	%rd14, %rd3, %rd34;
	@%p7 bra 	$L__BB3_70;
	mul.lo.s32 	%r146, %r485, %r118;
	add.s32 	%r147, %r110, %r146;
	mul.wide.s32 	%rd39, %r147, 12;
	add.s64 	%rd40, %rd1, %rd39;
	ld.global.u32 	%r148, [%rd14];
	mul.wide.s32 	%rd41, %r148, 12;
	add.s64 	%rd42, %rd2, %rd41;
	ld.global.u32 	%r149, [%rd42];
	ld.global.u32 	%r150, [%rd42+4];
	ld.global.u32 	%r151, [%rd42+8];
	st.global.u32 	[%rd40], %r149;
	st.global.u32 	[%rd40+4], %r150;
	st.global.u32 	[%rd40+8], %r151;
	ld.global.u32 	%r152, [%rd13];
	add.s32 	%r153, %r152, %r146;
	mul.wide.s32 	%rd43, %r153, 12;
	add.s64 	%rd44, %rd1, %rd43;
	mov.b32 	%r154, 1;
	st.global.u32 	[%rd44+4], %r154;
	ld.global.u32 	%r155, [%rd13];
	add.s32 	%r156, %r155, 1;
	st.global.u32 	[%rd13], %r156;
	bra.uni 	$L__BB3_71;
$L__BB3_70:
	mul.lo.s32 	%r141, %r485, %r118;
	mul.wide.s32 	%rd35, %r141, 12;
	add.s64 	%rd36, %rd1, %rd35;
	ld.global.u32 	%r142, [%rd14];
	mul.wide.s32 	%rd37, %r142, 12;
	add.s64 	%rd38, %rd2, %rd37;
	ld.global.u32 	%r143, [%rd38];
	ld.global.u32 	%r144, [%rd38+8];
	st.global.u32 	[%rd36+-12], %r143;
	st.global.u32 	[%rd36+-4], %r144;
	mov.b32 	%r145, 1;
	st.global.u32 	[%rd36+-8], %r145;
$L__BB3_71:
	add.s32 	%r111, %r485, 1;
	ld.global.u32 	%r112, [%rd13+4];
	setp.lt.s32 	%p8, %r112, %r118;
	@%p8 bra 	$L__BB3_73;
	mul.lo.s32 	%r157, %r111, %r118;
	mul.wide.s32 	%rd45, %r157, 12;
	add.s64 	%rd46, %rd1, %rd45;
	ld.global.u32 	%r158, [%rd14+4];
	mul.wide.s32 	%rd47, %r158, 12;
	add.s64 	%rd48, %rd2, %rd47;
	ld.global.u32 	%r159, [%rd48];
	ld.global.u32 	%r160, [%rd48+8];
	st.global.u32 	[%rd46+-12], %r159;
	st.global.u32 	[%rd46+-4], %r160;
	mov.b32 	%r161, 1;
	st.global.u32 	[%rd46+-8], %r161;
	bra.uni 	$L__BB3_74;
$L__BB3_73:
	mul.lo.s32 	%r162, %r111, %r118;
	add.s32 	%r163, %r112, %r162;
	mul.wide.s32 	%rd49, %r163, 12;
	add.s64 	%rd50, %rd1, %rd49;
	ld.global.u32 	%r164, [%rd14+4];
	mul.wide.s32 	%rd51, %r164, 12;
	add.s64 	%rd52, %rd2, %rd51;
	ld.global.u32 	%r165, [%rd52];
	ld.global.u32 	%r166, [%rd52+4];
	ld.global.u32 	%r167, [%rd52+8];
	st.global.u32 	[%rd50], %r165;
	st.global.u32 	[%rd50+4], %r166;
	st.global.u32 	[%rd50+8], %r167;
	ld.global.u32 	%r168, [%rd13+4];
	add.s32 	%r169, %r168, %r162;
	mul.wide.s32 	%rd53, %r169, 12;
	add.s64 	%rd54, %rd1, %rd53;
	mov.b32 	%r170, 1;
	st.global.u32 	[%rd54+4], %r170;
	ld.global.u32 	%r171, [%rd13+4];
	add.s32 	%r172, %r171, 1;
	st.global.u32 	[%rd13+4], %r172;
$L__BB3_74:
	add.s32 	%r113, %r485, 2;
	ld.global.u32 	%r114, [%rd13+8];
	setp.lt.s32 	%p9, %r114, %r118;
	@%p9 bra 	$L__BB3_76;
	mul.lo.s32 	%r173, %r113, %r118;
	mul.wide.s32 	%rd55, %r173, 12;
	add.s64 	%rd56, %rd1, %rd55;
	ld.global.u32 	%r174, [%rd14+8];
	mul.wide.s32 	%rd57, %r174, 12;
	add.s64 	%rd58, %rd2, %rd57;
	ld.global.u32 	%r175, [%rd58];
	ld.global.u32 	%r176, [%rd58+8];
	st.global.u32 	[%rd56+-12], %r175;
	st.global.u32 	[%rd56+-4], %r176;
	mov.b32 	%r177, 1;
	st.global.u32 	[%rd56+-8], %r177;
	bra.uni 	$L__BB3_77;
$L__BB3_76:
	mul.lo.s32 	%r178, %r113, %r118;
	add.s32 	%r179, %r114, %r178;
	mul.wide.s32 	%rd59, %r179, 12;
	add.s64 	%rd60, %rd1, %rd59;
	ld.global.u32 	%r180, [%rd14+8];
	mul.wide.s32 	%rd61, %r180, 12;
	add.s64 	%rd62, %rd2, %rd61;
	ld.global.u32 	%r181, [%rd62];
	ld.global.u32 	%r182, [%rd62+4];
	ld.global.u32 	%r183, [%rd62+8];
	st.global.u32 	[%rd60], %r181;
	st.global.u32 	[%rd60+4], %r182;
	st.global.u32 	[%rd60+8], %r183;
	ld.global.u32 	%r184, [%rd13+8];
	add.s32 	%r185, %r184, %r178;
	mul.wide.s32 	%rd63, %r185, 12;
	add.s64 	%rd64, %rd1, %rd63;
	mov.b32 	%r186, 1;
	st.global.u32 	[%rd64+4], %r186;
	ld.global.u32 	%r187, [%rd13+8];
	add.s32 	%r188, %r187, 1;
	st.global.u32 	[%rd13+8], %r188;
$L__BB3_77:
	add.s32 	%r115, %r485, 3;
	ld.global.u32 	%r116, [%rd13+12];
	setp.lt.s32 	%p10, %r116, %r118;
	@%p10 bra 	$L__BB3_79;
	mul.lo.s32 	%r189, %r115, %r118;
	mul.wide.s32 	%rd65, %r189, 12;
	add.s64 	%rd66, %rd1, %rd65;
	ld.global.u32 	%r190, [%rd14+12];
	mul.wide.s32 	%rd67, %r190, 12;
	add.s64 	%rd68, %rd2, %rd67;
	ld.global.u32 	%r191, [%rd68];
	ld.global.u32 	%r192, [%rd68+8];
	st.global.u32 	[%rd66+-12], %r191;
	st.global.u32 	[%rd66+-4], %r192;
	mov.b32 	%r193, 1;
	st.global.u32 	[%rd66+-8], %r193;
	bra.uni 	$L__BB3_80;
$L__BB3_79:
	mul.lo.s32 	%r194, %r115, %r118;
	add.s32 	%r195, %r116, %r194;
	mul.wide.s32 	%rd69, %r195, 12;
	add.s64 	%rd70, %rd1, %rd69;
	ld.global.u32 	%r196, [%rd14+12];
	mul.wide.s32 	%rd71, %r196, 12;
	add.s64 	%rd72, %rd2, %rd71;
	ld.global.u32 	%r197, [%rd72];
	ld.global.u32 	%r198, [%rd72+4];
	ld.global.u32 	%r199, [%rd72+8];
	st.global.u32 	[%rd70], %r197;
	st.global.u32 	[%rd70+4], %r198;
	st.global.u32 	[%rd70+8], %r199;
	ld.global.u32 	%r200, [%rd13+12];
	add.s32 	%r201, %r200, %r194;
	mul.wide.s32 	%rd73, %r201, 12;
	add.s64 	%rd74, %rd1, %rd73;
	mov.b32 	%r202, 1;
	st.global.u32 	[%rd74+4], %r202;
	ld.global.u32 	%r203, [%rd13+12];
	add.s32 	%r204, %r203, 1;
	st.global.u32 	[%rd13+12], %r204;
$L__BB3_80:
	add.s32 	%r485, %r485, 4;
	setp.lt.s32 	%p11, %r485, %r118;
	@%p11 bra 	$L__BB3_68;
$L__BB3_81:
	ret;

}
	// .globl	_Z15SLPAPostProcessP7triplesiii
.visible .entry _Z15SLPAPostProcessP7triplesiii(
	.param .u64 .ptr .align 1 _Z15SLPAPostProcessP7triplesiii_param_0,
	.param .u32 _Z15SLPAPostProcessP7triplesiii_param_1,
	.param .u32 _Z15SLPAPostProcessP7triplesiii_param_2,
	.param .u32 _Z15SLPAPostProcessP7triplesiii_param_3
)
{
	.reg .pred 	%p<11>;
	.reg .b32 	%r<42>;
	.reg .b64 	%rd<9>;

	ld.param.u64 	%rd6, [_Z15SLPAPostProcessP7triplesiii_param_0];
	ld.param.u32 	%r17, [_Z15SLPAPostProcessP7triplesiii_param_1];
	ld.param.u32 	%r15, [_Z15SLPAPostProcessP7triplesiii_param_2];
	ld.param.u32 	%r16, [_Z15SLPAPostProcessP7triplesiii_param_3];
	cvta.to.global.u64 	%rd1, %rd6;
	mov.u32 	%r18, %ntid.x;
	mov.u32 	%r19, %ctaid.x;
	mul.lo.s32 	%r1, %r18, %r19;
	mov.u32 	%r2, %tid.x;
	add.s32 	%r40, %r1, %r2;
	mul.lo.s32 	%r4, %r17, %r17;
	setp.le.s32 	%p1, %r4, %r40;
	@%p1 bra 	$L__BB4_17;
	mul.lo.s32 	%r5, %r16, %r15;
	sub.s32 	%r20, %r4, %r40;
	and.b32  	%r6, %r20, 3;
	setp.eq.s32 	%p2, %r6, 0;
	@%p2 bra 	$L__BB4_6;
	add.s64 	%rd2, %rd1, 4;
	neg.s32 	%r38, %r6;
$L__BB4_3:
	.pragma "nounroll";
	mul.wide.s32 	%rd7, %r40, 12;
	add.s64 	%rd3, %rd2, %rd7;
	ld.global.u32 	%r21, [%rd3];
	setp.ge.s32 	%p3, %r21, %r5;
	@%p3 bra 	$L__BB4_5;
	mov.b32 	%r22, -1;
	st.global.u32 	[%rd3+-4], %r22;
	mov.b32 	%r23, 0;
	st.global.u32 	[%rd3], %r23;
$L__BB4_5:
	add.s32 	%r40, %r40, 1;
	add.s32 	%r38, %r38, 1;
	setp.ne.s32 	%p4, %r38, 0;
	@%p4 bra 	$L__BB4_3;
$L__BB4_6:
	sub.s32 	%r24, %r1, %r4;
	add.s32 	%r25, %r24, %r2;
	setp.gt.u32 	%p5, %r25, -4;
	@%p5 bra 	$L__BB4_17;
	add.s64 	%rd4, %rd1, 24;
$L__BB4_8:
	mul.wide.s32 	%rd8, %r40, 12;
	add.s64 	%rd5, %rd4, %rd8;
	ld.global.u32 	%r26, [%rd5+-20];
	setp.ge.s32 	%p6, %r26, %r5;
	@%p6 bra 	$L__BB4_10;
	mov.b32 	%r27, -1;
	st.global.u32 	[%rd5+-24], %r27;
	mov.b32 	%r28, 0;
	st.global.u32 	[%rd5+-20], %r28;
$L__BB4_10:
	ld.global.u32 	%r29, [%rd5+-8];
	setp.ge.s32 	%p7, %r29, %r5;
	@%p7 bra 	$L__BB4_12;
	mov.b32 	%r30, -1;
	st.global.u32 	[%rd5+-12], %r30;
	mov.b32 	%r31, 0;
	st.global.u32 	[%rd5+-8], %r31;
$L__BB4_12:
	ld.global.u32 	%r32, [%rd5+4];
	setp.ge.s32 	%p8, %r32, %r5;
	@%p8 bra 	$L__BB4_14;
	mov.b32 	%r33, -1;
	st.global.u32 	[%rd5], %r33;
	mov.b32 	%r34, 0;
	st.global.u32 	[%rd5+4], %r34;
$L__BB4_14:
	ld.global.u32 	%r35, [%rd5+16];
	setp.ge.s32 	%p9, %r35, %r5;
	@%p9 bra 	$L__BB4_16;
	mov.b32 	%r36, -1;
	st.global.u32 	[%rd5+12], %r36;
	mov.b32 	%r37, 0;
	st.global.u32 	[%rd5+16], %r37;
$L__BB4_16:
	add.s32 	%r40, %r40, 4;
	setp.lt.s32 	%p10, %r40, %r4;
	@%p10 bra 	$L__BB4_8;
$L__BB4_17:
	ret;

}


// ===== COMPILED SASS (sm_100) =====

	.target	sm_100

	.elftype	@"ET_EXEC"


//--------------------- .note.nv.tkinfo           --------------------------
	.section	.note.nv.tkinfo,"",@"SHT_NOTE"
	.sectionflags	@"SHF_NOTE_NV_TKINFO"
	.tkinfo
        /*0018*/ 	.word	0x00000002
        /*0030*/ 	.string	""
        /*0030*/ 	.string	"ptxas"
        /*0030*/ 	.string	"Cuda compilation tools, release 13.0, V13.0.88"
        /*0030*/ 	.string	"Build cuda_13.0.r13.0/compiler.36424714_0"
        /*0030*/ 	.string	"-arch sm_100 -m 64 "



//--------------------- .note.nv.cuinfo           --------------------------
	.section	.note.nv.cuinfo,"",@"SHT_NOTE"
	.sectionflags	@"SHF_NOTE_NV_CUINFO"
        /*0018*/ 	.short	0x0002
        /*001a*/ 	.short	0x0064
        /*001c*/ 	.short	0x0082
	.zero		2


//--------------------- .nv.info                  --------------------------
	.section	.nv.info,"",@"SHT_CUDA_INFO"
	.align	4


	//----- nvinfo : EIATTR_REGCOUNT
	.align		4
        /*0000*/ 	.byte	0x04, 0x2f
        /*0002*/ 	.short	(.L_10 - .L_9)
	.align		4
.L_9:
        /*0004*/ 	.word	index@(_Z11SLPASpeakerPiS_S_S_P7triplesS1_iiP17curandStateXORWOWm)
        /*0008*/ 	.word	0x00000020


	//----- nvinfo : EIATTR_FRAME_SIZE
	.align		4
.L_10:
        /*000c*/ 	.byte	0x04, 0x11
        /*000e*/ 	.short	(.L_12 - .L_11)
	.align		4
.L_11:
        /*0010*/ 	.word	index@(_Z11SLPASpeakerPiS_S_S_P7triplesS1_iiP17curandStateXORWOWm)
        /*0014*/ 	.word	0x00000000


	//----- nvinfo : EIATTR_REGCOUNT
	.align		4
.L_12:
        /*0018*/ 	.byte	0x04, 0x2f
        /*001a*/ 	.short	(.L_14 - .L_13)
	.align		4
.L_13:
        /*001c*/ 	.word	index@(_Z13SLPAListener1PiS_S_P7triplesS_i)
        /*0020*/ 	.word	0x0000001f


	//----- nvinfo : EIATTR_FRAME_SIZE
	.align		4
.L_14:
        /*0024*/ 	.byte	0x04, 0x11
        /*0026*/ 	.short	(.L_16 - .L_15)
	.align		4
.L_15:
        /*0028*/ 	.word	index@(_Z13SLPAListener1PiS_S_P7triplesS_i)
        /*002c*/ 	.word	0x00000000


	//----- nvinfo : EIATTR_REGCOUNT
	.align		4
.L_16:
        /*0030*/ 	.byte	0x04, 0x2f
        /*0032*/ 	.short	(.L_18 - .L_17)
	.align		4
.L_17:
        /*0034*/ 	.word	index@(_Z13SLPAListener2PiS_S_P7triplesi)
        /*0038*/ 	.word	0x00000012


	//----- nvinfo : EIATTR_FRAME_SIZE
	.align		4
.L_18:
        /*003c*/ 	.byte	0x04, 0x11
        /*003e*/ 	.short	(.L_20 - .L_19)
	.align		4
.L_19:
        /*0040*/ 	.word	index@(_Z13SLPAListener2PiS_S_P7triplesi)
        /*0044*/ 	.word	0x00000000


	//----- nvinfo : EIATTR_REGCOUNT
	.align		4
.L_20:
        /*0048*/ 	.byte	0x04, 0x2f
        /*004a*/ 	.short	(.L_22 - .L_21)
	.align		4
.L_21:
        /*004c*/ 	.word	index@(_Z13SLPAListener3PiS_S_S_P7triplesS1_ii)
        /*0050*/ 	.word	0x00000020


	//----- nvinfo : EIATTR_FRAME_SIZE
	.align		4
.L_22:
        /*0054*/ 	.byte	0x04, 0x11
        /*0056*/ 	.short	(.L_24 - .L_23)
	.align		4
.L_23:
        /*0058*/ 	.word	index@(_Z13SLPAListener3PiS_S_S_P7triplesS1_ii)
        /*005c*/ 	.word	0x00000000


	//----- nvinfo : EIATTR_REGCOUNT
	.align		4
.L_24:
        /*0060*/ 	.byte	0x04, 0x2f
        /*0062*/ 	.short	(.L_26 - .L_25)
	.align		4
.L_25:
        /*0064*/ 	.word	index@(_Z15SLPAPostProcessP7triplesiii)
        /*0068*/ 	.word	0x00000010


	//----- nvinfo : EIATTR_FRAME_SIZE
	.align		4
.L_26:
        /*006c*/ 	.byte	0x04, 0x11
        /*006e*/ 	.short	(.L_28 - .L_27)
	.align		4
.L_27:
        /*0070*/ 	.word	index@(_Z15SLPAPostProcessP7triplesiii)
        /*0074*/ 	.word	0x00000000


	//----- nvinfo : EIATTR_MIN_STACK_SIZE
	.align		4
.L_28:
        /*0078*/ 	.byte	0x04, 0x12
        /*007a*/ 	.short	(.L_30 - .L_29)
	.align		4
.L_29:
        /*007c*/ 	.word	index@(_Z15SLPAPostProcessP7triplesiii)
        /*0080*/ 	.word	0x00000000


	//----- nvinfo : EIATTR_MIN_STACK_SIZE
	.align		4
.L_30:
        /*0084*/ 	.byte	0x04, 0x12
        /*0086*/ 	.short	(.L_32 - .L_31)
	.align		4
.L_31:
        /*0088*/ 	.word	index@(_Z13SLPAListener3PiS_S_S_P7triplesS1_ii)
        /*008c*/ 	.word	0x00000000


	//----- nvinfo : EIATTR_MIN_STACK_SIZE
	.align		4
.L_32:
        /*0090*/ 	.byte	0x04, 0x12
        /*0092*/ 	.short	(.L_34 - .L_33)
	.align		4
.L_33:
        /*0094*/ 	.word	index@(_Z13SLPAListener2PiS_S_P7triplesi)
        /*0098*/ 	.word	0x00000000


	//----- nvinfo : EIATTR_MIN_STACK_SIZE
	.align		4
.L_34:
        /*009c*/ 	.byte	0x04, 0x12
        /*009e*/ 	.short	(.L_36 - .L_35)
	.align		4
.L_35:
        /*00a0*/ 	.word	index@(_Z13SLPAListener1PiS_S_P7triplesS_i)
        /*00a4*/ 	.word	0x00000000


	//----- nvinfo : EIATTR_MIN_STACK_SIZE
	.align		4
.L_36:
        /*00a8*/ 	.byte	0x04, 0x12
        /*00aa*/ 	.short	(.L_38 - .L_37)
	.align		4
.L_37:
        /*00ac*/ 	.word	index@(_Z11SLPASpeakerPiS_S_S_P7triplesS1_iiP17curandStateXORWOWm)
        /*00b0*/ 	.word	0x00000000
.L_38:


//--------------------- .nv.compat                --------------------------
	.section	.nv.compat,"",@"SHT_CUDA_COMPAT_INFO"
	.align	4
        /*0000*/ 	.byte	0x02, 0x09, 0x00, 0x00, 0x02, 0x02, 0x01, 0x00, 0x02, 0x05, 0x05, 0x00, 0x03, 0x07, 0x01, 0x01
        /*0010*/ 	.byte	0x02, 0x03, 0x00, 0x00, 0x02, 0x06, 0x01, 0x00, 0x04, 0x0b, 0x08, 0x00, 0x09, 0x00, 0x00, 0x00
        /*0020*/ 	.byte	0x00, 0x00, 0x00, 0x00


//--------------------- .nv.info._Z15SLPAPostProcessP7triplesiii --------------------------
	.section	.nv.info._Z15SLPAPostProcessP7triplesiii,"",@"SHT_CUDA_INFO"
	.sectionflags	@""
	.align	4


	//----- nvinfo : EIATTR_CUDA_API_VERSION
	.align		4
        /*0000*/ 	.byte	0x04, 0x37
        /*0002*/ 	.short	(.L_40 - .L_39)
.L_39:
        /*0004*/ 	.word	0x00000082


	//----- nvinfo : EIATTR_KPARAM_INFO
	.align		4
.L_40:
        /*0008*/ 	.byte	0x04, 0x17
        /*000a*/ 	.short	(.L_42 - .L_41)
.L_41:
        /*000c*/ 	.word	0x00000000
        /*0010*/ 	.short	0x0003
        /*0012*/ 	.short	0x0010
        /*0014*/ 	.byte	0x00, 0xf0, 0x11, 0x00


	//----- nvinfo : EIATTR_KPARAM_INFO
	.align		4
.L_42:
        /*0018*/ 	.byte	0x04, 0x17
        /*001a*/ 	.short	(.L_44 - .L_43)
.L_43:
        /*001c*/ 	.word	0x00000000
        /*0020*/ 	.short	0x0002
        /*0022*/ 	.short	0x000c
        /*0024*/ 	.byte	0x00, 0xf0, 0x11, 0x00


	//----- nvinfo : EIATTR_KPARAM_INFO
	.align		4
.L_44:
        /*0028*/ 	.byte	0x04, 0x17
        /*002a*/ 	.short	(.L_46 - .L_45)
.L_45:
        /*002c*/ 	.word	0x00000000
        /*0030*/ 	.short	0x0001
        /*0032*/ 	.short	0x0008
        /*0034*/ 	.byte	0x00, 0xf0, 0x11, 0x00


	//----- nvinfo : EIATTR_KPARAM_INFO
	.align		4
.L_46:
        /*0038*/ 	.byte	0x04, 0x17
        /*003a*/ 	.short	(.L_48 - .L_47)
.L_47:
        /*003c*/ 	.word	0x00000000
        /*0040*/ 	.short	0x0000
        /*0042*/ 	.short	0x0000
        /*0044*/ 	.byte	0x00, 0xf5, 0x21, 0x00


	//----- nvinfo : EIATTR_SPARSE_MMA_MASK
	.align		4
.L_48:
        /*0048*/ 	.byte	0x03, 0x50
        /*004a*/ 	.short	0x0000


	//----- nvinfo : EIATTR_MAXREG_COUNT
	.align		4
        /*004c*/ 	.byte	0x03, 0x1b
        /*004e*/ 	.short	0x00ff


	//----- nvinfo : EIATTR_MERCURY_ISA_VERSION
	.align		4
        /*0050*/ 	.byte	0x03, 0x5f
        /*0052*/ 	.short	0x0101


	//----- nvinfo : EIATTR_VRC_CTA_INIT_COUNT
	.align		4
        /*0054*/ 	.byte	0x02, 0x4a
	.zero		1
	.zero		1


	//----- nvinfo : EIATTR_EXIT_INSTR_OFFSETS
	.align		4
        /*0058*/ 	.byte	0x04, 0x1c
        /*005a*/ 	.short	(.L_50 - .L_49)


	//   ....[0]....
.L_49:
        /*005c*/ 	.word	0x00000090


	//   ....[1]....
        /*0060*/ 	.word	0x00000270


	//   ....[2]....
        /*0064*/ 	.word	0x00000450


	//----- nvinfo : EIATTR_CRS_STACK_SIZE
	.align		4
.L_50:
        /*0068*/ 	.byte	0x04, 0x1e
        /*006a*/ 	.short	(.L_52 - .L_51)
.L_51:
        /*006c*/ 	.word	0x00000000


	//----- nvinfo : EIATTR_CBANK_PARAM_SIZE
	.align		4
.L_52:
        /*0070*/ 	.byte	0x03, 0x19
        /*0072*/ 	.short	0x0014


	//----- nvinfo : EIATTR_PARAM_CBANK
	.align		4
        /*0074*/ 	.byte	0x04, 0x0a
        /*0076*/ 	.short	(.L_54 - .L_53)
	.align		4
.L_53:
        /*0078*/ 	.word	index@(.nv.constant0._Z15SLPAPostProcessP7triplesiii)
        /*007c*/ 	.short	0x0380
        /*007e*/ 	.short	0x0014


	//----- nvinfo : EIATTR_SW_WAR
	.align		4
.L_54:
        /*0080*/ 	.byte	0x04, 0x36
        /*0082*/ 	.short	(.L_56 - .L_55)
.L_55:
        /*0084*/ 	.word	0x00000008
.L_56:


//--------------------- .nv.info._Z13SLPAListener3PiS_S_S_P7triplesS1_ii --------------------------
	.section	.nv.info._Z13SLPAListener3PiS_S_S_P7triplesS1_ii,"",@"SHT_CUDA_INFO"
	.sectionflags	@""
	.align	4


	//----- nvinfo : EIATTR_CUDA_API_VERSION
	.align		4
        /*0000*/ 	.byte	0x04, 0x37
        /*0002*/ 	.short	(.L_58 - .L_57)
.L_57:
        /*0004*/ 	.word	0x00000082


	//----- nvinfo : EIATTR_KPARAM_INFO
	.align		4
.L_58:
        /*0008*/ 	.byte	0x04, 0x17
        /*000a*/ 	.short	(.L_60 - .L_59)
.L_59:
        /*000c*/ 	.word	0x00000000
        /*0010*/ 	.short	0x0007
        /*0012*/ 	.short	0x0034
        /*0014*/ 	.byte	0x00, 0xf0, 0x11, 0x00


	//----- nvinfo : EIATTR_KPARAM_INFO
	.align		4
.L_60:
        /*0018*/ 	.byte	0x04, 0x17
        /*001a*/ 	.short	(.L_62 - .L_61)
.L_61:
        /*001c*/ 	.word	0x00000000
        /*0020*/ 	.short	0x0006
        /*0022*/ 	.short	0x0030
        /*0024*/ 	.byte	0x00, 0xf0, 0x11, 0x00


	//----- nvinfo : EIATTR_KPARAM_INFO
	.align		4
.L_62:
        /*0028*/ 	.byte	0x04, 0x17
        /*002a*/ 	.short	(.L_64 - .L_63)
.L_63:
        /*002c*/ 	.word	0x00000000
        /*0030*/ 	.short	0x0005
        /*0032*/ 	.short	0x0028
        /*0034*/ 	.byte	0x00, 0xf5, 0x21, 0x00


	//----- nvinfo : EIATTR_KPARAM_INFO
	.align		4
.L_64:
        /*0038*/ 	.byte	0x04, 0x17
        /*003a*/ 	.short	(.L_66 - .L_65)
.L_65:
        /*003c*/ 	.word	0x00000000
        /*0040*/ 	.short	0x0004
        /*0042*/ 	.short	0x0020
        /*0044*/ 	.byte	0x00, 0xf5, 0x21, 0x00


	//----- nvinfo : EIATTR_KPARAM_INFO
	.align		4
.L_66:
        /*0048*/ 	.byte	0x04, 0x17
        /*004a*/ 	.short	(.L_68 - .L_67)
.L_67:
        /*004c*/ 	.word	0x00000000
        /*0050*/ 	.short	0x0003
        /*0052*/ 	.short	0x0018
        /*0054*/ 	.byte	0x00, 0xf5, 0x21, 0x00


	//----- nvinfo : EIATTR_KPARAM_INFO
	.align		4
.L_68:
        /*0058*/ 	.byte	0x04, 0x17
        /*005a*/ 	.short	(.L_70 - .L_69)
.L_69:
        /*005c*/ 	.word	0x00000000
        /*0060*/ 	.short	0x0002
        /*0062*/ 	.short	0x0010
        /*0064*/ 	.byte	0x00, 0xf5, 0x21, 0x00


	//----- nvinfo : EIATTR_KPARAM_INFO
	.align		4
.L_70:
        /*0068*/ 	.byte	0x04, 0x17
        /*006a*/ 	.short	(.L_72 - .L_71)
.L_71:
        /*006c*/ 	.word	0x00000000
        /*0070*/ 	.short	0x0001
        /*0072*/ 	.short	0x0008
        /*0074*/ 	.byte	0x00, 0xf5, 0x21, 0x00


	//----- nvinfo : EIATTR_KPARAM_INFO
	.align		4
.L_72:
        /*0078*/ 	.byte	0x04, 0x17
        /*007a*/ 	.short	(.L_74 - .L_73)
.L_73:
        /*007c*/ 	.word	0x00000000
        /*0080*/ 	.short	0x0000
        /*0082*/ 	.short	0x0000
        /*0084*/ 	.byte	0x00, 0xf5, 0x21, 0x00


	//----- nvinfo : EIATTR_SPARSE_MMA_MASK
	.align		4
.L_74:
        /*0088*/ 	.byte	0x03, 0x50
        /*008a*/ 	.short	0x0000


	//----- nvinfo : EIATTR_MAXREG_COUNT
	.align		4
        /*008c*/ 	.byte	0x03, 0x1b
        /*008e*/ 	.short	0x00ff


	//----- nvinfo : EIATTR_MERCURY_ISA_VERSION
	.align		4
        /*0090*/ 	.byte	0x03, 0x5f
        /*0092*/ 	.short	0x0101


	//----- nvinfo : EIATTR_VRC_CTA_INIT_COUNT
	.align		4
        /*0094*/ 	.byte	0x02, 0x4a
	.zero		1
	.zero		1


	//----- nvinfo : EIATTR_EXIT_INSTR_OFFSETS
	.align		4
        /*0098*/ 	.byte	0x04, 0x1c
        /*009a*/ 	.short	(.L_76 - .L_75)


	//   ....[0]....
.L_75:
        /*009c*/ 	.word	0x00000090


	//   ....[1]....
        /*00a0*/ 	.word	0x00001a10


	//   ....[2]....
        /*00a4*/ 	.word	0x00001db0


	//   ....[3]....
        /*00a8*/ 	.word	0x000025f0


	//----- nvinfo : EIATTR_CRS_STACK_SIZE
	.align		4
.L_76:
        /*00ac*/ 	.byte	0x04, 0x1e
        /*00ae*/ 	.short	(.L_78 - .L_77)
.L_77:
        /*00b0*/ 	.word	0x00000000


	//----- nvinfo : EIATTR_CBANK_PARAM_SIZE
	.align		4
.L_78:
        /*00b4*/ 	.byte	0x03, 0x19
        /*00b6*/ 	.short	0x0038


	//----- nvinfo : EIATTR_PARAM_CBANK
	.align		4
        /*00b8*/ 	.byte	0x04, 0x0a
        /*00ba*/ 	.short	(.L_80 - .L_79)
	.align		4
.L_79:
        /*00bc*/ 	.word	index@(.nv.constant0._Z13SLPAListener3PiS_S_S_P7triplesS1_ii)
        /*00c0*/ 	.short	0x0380
        /*00c2*/ 	.short	0x0038


	//----- nvinfo : EIATTR_SW_WAR
	.align		4
.L_80:
        /*00c4*/ 	.byte	0x04, 0x36
        /*00c6*/ 	.short	(.L_82 - .L_81)
.L_81:
        /*00c8*/ 	.word	0x00000008
.L_82:


//--------------------- .nv.info._Z13SLPAListener2PiS_S_P7triplesi --------------------------
	.section	.nv.info._Z13SLPAListener2PiS_S_P7triplesi,"",@"SHT_CUDA_INFO"
	.sectionflags	@""
	.align	4


	//----- nvinfo : EIATTR_CUDA_API_VERSION
	.align		4
        /*0000*/ 	.byte	0x04, 0x37
        /*0002*/ 	.short	(.L_84 - .L_83)
.L_83:
        /*0004*/ 	.word	0x00000082


	//----- nvinfo : EIATTR_KPARAM_INFO
	.align		4
.L_84:
        /*0008*/ 	.byte	0x04, 0x17
        /*000a*/ 	.short	(.L_86 - .L_85)
.L_85:
        /*000c*/ 	.word	0x00000000
        /*0010*/ 	.short	0x0004
        /*0012*/ 	.short	0x0020
        /*0014*/ 	.byte	0x00, 0xf0, 0x11, 0x00


	//----- nvinfo : EIATTR_KPARAM_INFO
	.align		4
.L_86:
        /*0018*/ 	.byte	0x04, 0x17
        /*001a*/ 	.short	(.L_88 - .L_87)
.L_87:
        /*001c*/ 	.word	0x00000000
        /*0020*/ 	.short	0x0003
        /*0022*/ 	.short	0x0018
        /*0024*/ 	.byte	0x00, 0xf5, 0x21, 0x00


	//----- nvinfo : EIATTR_KPARAM_INFO
	.align		4
.L_88:
        /*0028*/ 	.byte	0x04, 0x17
        /*002a*/ 	.short	(.L_90 - .L_89)
.L_89:
        /*002c*/ 	.word	0x00000000
        /*0030*/ 	.short	0x0002
        /*0032*/ 	.short	0x0010
        /*0034*/ 	.byte	0x00, 0xf5, 0x21, 0x00


	//----- nvinfo : EIATTR_KPARAM_INFO
	.align		4
.L_90:
        /*0038*/ 	.byte	0x04, 0x17
        /*003a*/ 	.short	(.L_92 - .L_91)
.L_91:
        /*003c*/ 	.word	0x00000000
        /*0040*/ 	.short	0x0001
        /*0042*/ 	.short	0x0008
        /*0044*/ 	.byte	0x00, 0xf5, 0x21, 0x00


	//----- nvinfo : EIATTR_KPARAM_INFO
	.align		4
.L_92:
        /*0048*/ 	.byte	0x04, 0x17
        /*004a*/ 	.short	(.L_94 - .L_93)
.L_93:
        /*004c*/ 	.word	0x00000000
        /*0050*/ 	.short	0x0000
        /*0052*/ 	.short	0x0000
        /*0054*/ 	.byte	0x00, 0xf5, 0x21, 0x00


	//----- nvinfo : EIATTR_SPARSE_MMA_MASK
	.align		4
.L_94:
        /*0058*/ 	.byte	0x03, 0x50
        /*005a*/ 	.short	0x0000


	//----- nvinfo : EIATTR_MAXREG_COUNT
	.align		4
        /*005c*/ 	.byte	0x03, 0x1b
        /*005e*/ 	.short	0x00ff


	//----- nvinfo : EIATTR_NUM_BARRIERS
	.align		4
        /*0060*/ 	.byte	0x02, 0x4c
        /*0062*/ 	.byte	0x01
	.zero		1


	//----- nvinfo : EIATTR_MERCURY_ISA_VERSION
	.align		4
        /*0064*/ 	.byte	0x03, 0x5f
        /*0066*/ 	.short	0x0101


	//----- nvinfo : EIATTR_VRC_CTA_INIT_COUNT
	.align		4
        /*0068*/ 	.byte	0x02, 0x4a
	.zero		1
	.zero		1


	//----- nvinfo : EIATTR_EXIT_INSTR_OFFSETS
	.align		4
        /*006c*/ 	.byte	0x04, 0x1c
        /*006e*/ 	.short	(.L_96 - .L_95)


	//   ....[0]....
.L_95:
        /*0070*/ 	.word	0x00000040


	//   ....[1]....
        /*0074*/ 	.word	0x000002c0


	//----- nvinfo : EIATTR_CRS_STACK_SIZE
	.align		4
.L_96:
        /*0078*/ 	.byte	0x04, 0x1e
        /*007a*/ 	.short	(.L_98 - .L_97)
.L_97:
        /*007c*/ 	.word	0x00000000


	//----- nvinfo : EIATTR_CBANK_PARAM_SIZE
	.align		4
.L_98:
        /*0080*/ 	.byte	0x03, 0x19
        /*0082*/ 	.short	0x0024


	//----- nvinfo : EIATTR_PARAM_CBANK
	.align		4
        /*0084*/ 	.byte	0x04, 0x0a
        /*0086*/ 	.short	(.L_100 - .L_99)
	.align		4
.L_99:
        /*0088*/ 	.word	index@(.nv.constant0._Z13SLPAListener2PiS_S_P7triplesi)
        /*008c*/ 	.short	0x0380
        /*008e*/ 	.short	0x0024


	//----- nvinfo : EIATTR_SW_WAR
	.align		4
.L_100:
        /*0090*/ 	.byte	0x04, 0x36
        /*0092*/ 	.short	(.L_102 - .L_101)
.L_101:
        /*0094*/ 	.word	0x00000008
.L_102:


//--------------------- .nv.info._Z13SLPAListener1PiS_S_P7triplesS_i --------------------------
	.section	.nv.info._Z13SLPAListener1PiS_S_P7triplesS_i,"",@"SHT_CUDA_INFO"
	.sectionflags	@""
	.align	4


	//----- nvinfo : EIATTR_CUDA_API_VERSION
	.align		4
        /*0000*/ 	.byte	0x04, 0x37
        /*0002*/ 	.short	(.L_104 - .L_103)
.L_103:
        /*0004*/ 	.word	0x00000082


	//----- nvinfo : EIATTR_KPARAM_INFO
	.align		4
.L_104:
        /*0008*/ 	.byte	0x04, 0x17
        /*000a*/ 	.short	(.L_106 - .L_105)
.L_105:
        /*000c*/ 	.word	0x00000000
        /*0010*/ 	.short	0x0005
        /*0012*/ 	.short	0x0028
        /*0014*/ 	.byte	0x00, 0xf0, 0x11, 0x00


	//----- nvinfo : EIATTR_KPARAM_INFO
	.align		4
.L_106:
        /*0018*/ 	.byte	0x04, 0x17
        /*001a*/ 	.short	(.L_108 - .L_107)
.L_107:
        /*001c*/ 	.word	0x00000000
        /*0020*/ 	.short	0x0004
        /*0022*/ 	.short	0x0020
        /*0024*/ 	.byte	0x00, 0xf5, 0x21, 0x00


	//----- nvinfo : EIATTR_KPARAM_INFO
	.align		4
.L_108:
        /*0028*/ 	.byte	0x04, 0x17
        /*002a*/ 	.short	(.L_110 - .L_109)
.L_109:
        /*002c*/ 	.word	0x00000000
        /*0030*/ 	.short	0x0003
        /*0032*/ 	.short	0x0018
        /*0034*/ 	.byte	0x00, 0xf5, 0x21, 0x00


	//----- nvinfo : EIATTR_KPARAM_INFO
	.align		4
.L_110:
        /*0038*/ 	.byte	0x04, 0x17
        /*003a*/ 	.short	(.L_112 - .L_111)
.L_111:
        /*003c*/ 	.word	0x00000000
        /*0040*/ 	.short	0x0002
        /*0042*/ 	.short	0x0010
        /*0044*/ 	.byte	0x00, 0xf5, 0x21, 0x00


	//----- nvinfo : EIATTR_KPARAM_INFO
	.align		4
.L_112:
        /*0048*/ 	.byte	0x04, 0x17
        /*004a*/ 	.short	(.L_114 - .L_113)
.L_113:
        /*004c*/ 	.word	0x00000000
        /*0050*/ 	.short	0x0001
        /*0052*/ 	.short	0x0008
        /*0054*/ 	.byte	0x00, 0xf5, 0x21, 0x00


	//----- nvinfo : EIATTR_KPARAM_INFO
	.align		4
.L_114:
        /*0058*/ 	.byte	0x04, 0x17
        /*005a*/ 	.short	(.L_116 - .L_115)
.L_115:
        /*005c*/ 	.word	0x00000000
        /*0060*/ 	.short	0x0000
        /*0062*/ 	.short	0x0000
        /*0064*/ 	.byte	0x00, 0xf5, 0x21, 0x00


	//----- nvinfo : EIATTR_SPARSE_MMA_MASK
	.align		4
.L_116:
        /*0068*/ 	.byte	0x03, 0x50
        /*006a*/ 	.short	0x0000


	//----- nvinfo : EIATTR_MAXREG_COUNT
	.align		4
        /*006c*/ 	.byte	0x03, 0x1b
        /*006e*/ 	.short	0x00ff


	//----- nvinfo : EIATTR_MERCURY_ISA_VERSION
	.align		4
        /*0070*/ 	.byte	0x03, 0x5f
        /*0072*/ 	.short	0x0101


	//----- nvinfo : EIATTR_VRC_CTA_INIT_COUNT
	.align		4
        /*0074*/ 	.byte	0x02, 0x4a
	.zero		1
	.zero		1


	//----- nvinfo : EIATTR_EXIT_INSTR_OFFSETS
	.align		4
        /*0078*/ 	.byte	0x04, 0x1c
        /*007a*/ 	.short	(.L_118 - .L_117)


	//   ....[0]....
.L_117:
        /*007c*/ 	.word	0x000000b0


	//   ....[1]....
        /*0080*/ 	.word	0x00000d40


	//----- nvinfo : EIATTR_CRS_STACK_SIZE
	.align		4
.L_118:
        /*0084*/ 	.byte	0x04, 0x1e
        /*0086*/ 	.short	(.L_120 - .L_119)
.L_119:
        /*0088*/ 	.word	0x00000000


	//----- nvinfo : EIATTR_CBANK_PARAM_SIZE
	.align		4
.L_120:
        /*008c*/ 	.byte	0x03, 0x19
        /*008e*/ 	.short	0x002c


	//----- nvinfo : EIATTR_PARAM_CBANK
	.align		4
        /*0090*/ 	.byte	0x04, 0x0a
        /*0092*/ 	.short	(.L_122 - .L_121)
	.align		4
.L_121:
        /*0094*/ 	.word	index@(.nv.constant0._Z13SLPAListener1PiS_S_P7triplesS_i)
        /*0098*/ 	.short	0x0380
        /*009a*/ 	.short	0x002c


	//----- nvinfo : EIATTR_SW_WAR
	.align		4
.L_122:
        /*009c*/ 	.byte	0x04, 0x36
        /*009e*/ 	.short	(.L_124 - .L_123)
.L_123:
        /*00a0*/ 	.word	0x00000008
.L_124:


//--------------------- .nv.info._Z11SLPASpeakerPiS_S_S_P7triplesS1_iiP17curandStateXORWOWm --------------------------
	.section	.nv.info._Z11SLPASpeakerPiS_S_S_P7triplesS1_iiP17curandStateXORWOWm,"",@"SHT_CUDA_INFO"
	.sectionflags	@""
	.align	4


	//----- nvinfo : EIATTR_CUDA_API_VERSION
	.align		4
        /*0000*/ 	.byte	0x04, 0x37
        /*0002*/ 	.short	(.L_126 - .L_125)
.L_125:
        /*0004*/ 	.word	0x00000082


	//----- nvinfo : EIATTR_KPARAM_INFO
	.align		4
.L_126:
        /*0008*/ 	.byte	0x04, 0x17
        /*000a*/ 	.short	(.L_128 - .L_127)
.L_127:
        /*000c*/ 	.word	0x00000000
        /*0010*/ 	.short	0x0009
        /*0012*/ 	.short	0x0040
        /*0014*/ 	.byte	0x00, 0xf0, 0x21, 0x00


	//----- nvinfo : EIATTR_KPARAM_INFO
	.align		4
.L_128:
        /*0018*/ 	.byte	0x04, 0x17
        /*001a*/ 	.short	(.L_130 - .L_129)
.L_129:
        /*001c*/ 	.word	0x00000000
        /*0020*/ 	.short	0x0008
        /*0022*/ 	.short	0x0038
        /*0024*/ 	.byte	0x00, 0xf5, 0x21, 0x00


	//----- nvinfo : EIATTR_KPARAM_INFO
	.align		4
.L_130:
        /*0028*/ 	.byte	0x04, 0x17
        /*002a*/ 	.short	(.L_132 - .L_131)
.L_131:
        /*002c*/ 	.word	0x00000000
        /*0030*/ 	.short	0x0007
        /*0032*/ 	.short	0x0034
        /*0034*/ 	.byte	0x00, 0xf0, 0x11, 0x00


	//----- nvinfo : EIATTR_KPARAM_INFO
	.align		4
.L_132:
        /*0038*/ 	.byte	0x04, 0x17
        /*003a*/ 	.short	(.L_134 - .L_133)
.L_133:
        /*003c*/ 	.word	0x00000000
        /*0040*/ 	.short	0x0006
        /*0042*/ 	.short	0x0030
        /*0044*/ 	.byte	0x00, 0xf0, 0x11, 0x00


	//----- nvinfo : EIATTR_KPARAM_INFO
	.align		4
.L_134:
        /*0048*/ 	.byte	0x04, 0x17
        /*004a*/ 	.short	(.L_136 - .L_135)
.L_135:
        /*004c*/ 	.word	0x00000000
        /*0050*/ 	.short	0x0005
        /*0052*/ 	.short	0x0028
        /*0054*/ 	.byte	0x00, 0xf5, 0x21, 0x00


	//----- nvinfo : EIATTR_KPARAM_INFO
	.align		4
.L_136:
        /*0058*/ 	.byte	0x04, 0x17
        /*005a*/ 	.short	(.L_138 - .L_137)
.L_137:
        /*005c*/ 	.word	0x00000000
        /*0060*/ 	.short	0x0004
        /*0062*/ 	.short	0x0020
        /*0064*/ 	.byte	0x00, 0xf5, 0x21, 0x00


	//----- nvinfo : EIATTR_KPARAM_INFO
	.align		4
.L_138:
        /*0068*/ 	.byte	0x04, 0x17
        /*006a*/ 	.short	(.L_140 - .L_139)
.L_139:
        /*006c*/ 	.word	0x00000000
        /*0070*/ 	.short	0x0003
        /*0072*/ 	.short	0x0018
        /*0074*/ 	.byte	0x00, 0xf5, 0x21, 0x00


	//----- nvinfo : EIATTR_KPARAM_INFO
	.align		4
.L_140:
        /*0078*/ 	.byte	0x04, 0x17
        /*007a*/ 	.short	(.L_142 - .L_141)
.L_141:
        /*007c*/ 	.word	0x00000000
        /*0080*/ 	.short	0x0002
        /*0082*/ 	.short	0x0010
        /*0084*/ 	.byte	0x00, 0xf5, 0x21, 0x00


	//----- nvinfo : EIATTR_KPARAM_INFO
	.align		4
.L_142:
        /*0088*/ 	.byte	0x04, 0x17
        /*008a*/ 	.short	(.L_144 - .L_143)
.L_143:
        /*008c*/ 	.word	0x00000000
        /*0090*/ 	.short	0x0001
        /*0092*/ 	.short	0x0008
        /*0094*/ 	.byte	0x00, 0xf5, 0x21, 0x00


	//----- nvinfo : EIATTR_KPARAM_INFO
	.align		4
.L_144:
        /*0098*/ 	.byte	0x04, 0x17
        /*009a*/ 	.short	(.L_146 - .L_145)
.L_145:
        /*009c*/ 	.word	0x00000000
        /*00a0*/ 	.short	0x0000
        /*00a2*/ 	.short	0x0000
        /*00a4*/ 	.byte	0x00, 0xf5, 0x21, 0x00


	//----- nvinfo : EIATTR_SPARSE_MMA_MASK
	.align		4
.L_146:
        /*00a8*/ 	.byte	0x03, 0x50
        /*00aa*/ 	.short	0x0000


	//----- nvinfo : EIATTR_MAXREG_COUNT
	.align		4
        /*00ac*/ 	.byte	0x03, 0x1b
        /*00ae*/ 	.short	0x00ff


	//----- nvinfo : EIATTR_MERCURY_ISA_VERSION
	.align		4
        /*00b0*/ 	.byte	0x03, 0x5f
        /*00b2*/ 	.short	0x0101


	//----- nvinfo : EIATTR_VRC_CTA_INIT_COUNT
	.align		4
        /*00b4*/ 	.byte	0x02, 0x4a
	.zero		1
	.zero		1


	//----- nvinfo : EIATTR_EXIT_INSTR_OFFSETS
	.align		4
        /*00b8*/ 	.byte	0x04, 0x1c
        /*00ba*/ 	.short	(.L_148 - .L_147)


	//   ....[0]....
.L_147:
        /*00bc*/ 	.word	0x00000f70


	//   ....[1]....
        /*00c0*/ 	.word	0x00001360


	//----- nvinfo : EIATTR_CRS_STACK_SIZE
	.align		4
.L_148:
        /*00c4*/ 	.byte	0x04, 0x1e
        /*00c6*/ 	.short	(.L_150 - .L_149)
.L_149:
        /*00c8*/ 	.word	0x00000000


	//----- nvinfo : EIATTR_CBANK_PARAM_SIZE
	.align		4
.L_150:
        /*00cc*/ 	.byte	0x03, 0x19
        /*00ce*/ 	.short	0x0048


	//----- nvinfo : EIATTR_PARAM_CBANK
	.align		4
        /*00d0*/ 	.byte	0x04, 0x0a
        /*00d2*/ 	.short	(.L_152 - .L_151)
	.align		4
.L_151:
        /*00d4*/ 	.word	index@(.nv.constant0._Z11SLPASpeakerPiS_S_S_P7triplesS1_iiP17curandStateXORWOWm)
        /*00d8*/ 	.short	0x0380
        /*00da*/ 	.short	0x0048


	//----- nvinfo : EIATTR_SW_WAR
	.align		4
.L_152:
        /*00dc*/ 	.byte	0x04, 0x36
        /*00de*/ 	.short	(.L_154 - .L_153)
.L_153:
        /*00e0*/ 	.word	0x00000008
.L_154:


//--------------------- .nv.callgraph             --------------------------
	.section	.nv.callgraph,"",@"SHT_CUDA_CALLGRAPH"
	.align	4
	.sectionentsize	8
	.align		4
        /*0000*/ 	.word	0x00000000
	.align		4
        /*0004*/ 	.word	0xffffffff
	.align		4
        /*0008*/ 	.word	0x00000000
	.align		4
        /*000c*/ 	.word	0xfffffffe
	.align		4
        /*0010*/ 	.word	0x00000000
	.align		4
        /*0014*/ 	.word	0xfffffffd
	.align		4
        /*0018*/ 	.word	0x00000000
	.align		4
        /*001c*/ 	.word	0xfffffffc


//--------------------- .nv.constant4             --------------------------
	.section	.nv.constant4,"a",@progbits
	.align	8
	.align		8
.nv.constant4:
        /*0000*/ 	.dword	precalc_xorwow_matrix
	.align		8
        /*0008*/ 	.dword	precalc_xorwow_offset_matrix
	.align		8
        /*0010*/ 	.dword	mrg32k3aM1
	.align		8
        /*0018*/ 	.dword	mrg32k3aM2
	.align		8
        /*0020*/ 	.dword	mrg32k3aM1SubSeq
	.align		8
        /*0028*/ 	.dword	mrg32k3aM2SubSeq
	.align		8
        /*0030*/ 	.dword	mrg32k3aM1Seq
	.align		8
        /*0038*/ 	.dword	mrg32k3aM2Seq


//--------------------- .nv.constant3             --------------------------
	.section	.nv.constant3,"a",@progbits
	.align	8
.nv.constant3:
	.type		__cr_lgamma_table,@object
	.size		__cr_lgamma_table,(.L_8 - __cr_lgamma_table)
__cr_lgamma_table:
        /*0000*/ 	.byte	0x00, 0x00, 0x00, 0x00, 0x00, 0x00, 0x00, 0x00, 0x00, 0x00, 0x00, 0x00, 0x00, 0x00, 0x00, 0x00
        /*0010*/ 	.byte	0xef, 0x39, 0xfa, 0xfe, 0x42, 0x2e, 0xe6, 0x3f, 0x02, 0x20, 0x2a, 0xfa, 0x0b, 0xab, 0xfc, 0x3f
        /*0020*/ 	.byte	0xf9, 0x2c, 0x92, 0x7c, 0xa7, 0x6c, 0x09, 0x40, 0xc9, 0x79, 0x44, 0x3c, 0x64, 0x26, 0x13, 0x40
        /*0030*/ 	.byte	0xca, 0x01, 0xcf, 0x3a, 0x27, 0x51, 0x1a, 0x40, 0x30, 0xcc, 0x2d, 0xf3, 0xe1, 0x0c, 0x21, 0x40
        /*0040*/ 	.byte	0x0d, 0xb7, 0xfc, 0x82, 0x8e, 0x35, 0x25, 0x40
.L_8:


//--------------------- .text._Z15SLPAPostProcessP7triplesiii --------------------------
	.section	.text._Z15SLPAPostProcessP7triplesiii,"ax",@progbits
	.align	128
        .global         _Z15SLPAPostProcessP7triplesiii
        .type           _Z15SLPAPostProcessP7triplesiii,@function
        .size           _Z15SLPAPostProcessP7triplesiii,(.L_x_57 - _Z15SLPAPostProcessP7triplesiii)
        .other          _Z15SLPAPostProcessP7triplesiii,@"STO_CUDA_ENTRY STV_DEFAULT"
_Z15SLPAPostProcessP7triplesiii:
.text._Z15SLPAPostProcessP7triplesiii:
[----:B------:R-:W-:Y:S01]  /*0000*/  LDC R1, c[0x0][0x37c] ;  /* 0x0000df00ff017b82 */ /* 0x000fe20000000800 */
[----:B------:R-:W0:Y:S07]  /*0010*/  S2R R5, SR_TID.X ;  /* 0x0000000000057919 */ /* 0x000e2e0000002100 */
[----:B------:R-:W1:Y:S01]  /*0020*/  S2UR UR5, SR_CTAID.X ;  /* 0x00000000000579c3 */ /* 0x000e620000002500 */
[----:B------:R-:W1:Y:S07]  /*0030*/  LDCU UR4, c[0x0][0x360] ;  /* 0x00006c00ff0477ac */ /* 0x000e6e0008000800 */
[----:B------:R-:W2:Y:S01]  /*0040*/  LDC R0, c[0x0][0x388] ;  /* 0x0000e200ff007b82 */ /* 0x000ea20000000800 */
[----:B-1----:R-:W-:-:S06]  /*0050*/  UIMAD UR4, UR4, UR5, URZ ;  /* 0x00000005040472a4 */ /* 0x002fcc000f8e02ff */
[----:B0-----:R-:W-:Y:S02]  /*0060*/  VIADD R3, R5, UR4 ;  /* 0x0000000405037c36 */ /* 0x001fe40008000000 */
[----:B--2---:R-:W-:-:S05]  /*0070*/  IMAD R0, R0, R0, RZ ;  /* 0x0000000000007224 */ /* 0x004fca00078e02ff */
[----:B------:R-:W-:-:S13]  /*0080*/  ISETP.GT.AND P0, PT, R0, R3, PT ;  /* 0x000000030000720c */ /* 0x000fda0003f04270 */
[----:B------:R-:W-:Y:S05]  /*0090*/  @!P0 EXIT ;  /* 0x000000000000894d */ /* 0x000fea0003800000 */
[----:B------:R-:W0:Y:S01]  /*00a0*/  LDC.64 R8, c[0x0][0x380] ;  /* 0x0000e000ff087b82 */ /* 0x000e220000000a00 */
[----:B------:R-:W1:Y:S01]  /*00b0*/  LDCU UR5, c[0x0][0x390] ;  /* 0x00007200ff0577ac */ /* 0x000e620008000800 */
[----:B------:R-:W-:Y:S01]  /*00c0*/  IMAD.IADD R2, R0, 0x1, -R3 ;  /* 0x0000000100027824 */ /* 0x000fe200078e0a03 */
[----:B------:R-:W-:Y:S01]  /*00d0*/  IADD3 R4, PT, PT, R5, UR4, -R0 ;  /* 0x0000000405047c10 */ /* 0x000fe2000fffe800 */
[----:B------:R-:W-:Y:S01]  /*00e0*/  IMAD.MOV.U32 R5, RZ, RZ, 0x0 ;  /* 0x00000000ff057424 */ /* 0x000fe200078e00ff */
[----:B------:R-:W1:Y:S01]  /*00f0*/  LDCU UR6, c[0x0][0x38c] ;  /* 0x00007180ff0677ac */ /* 0x000e620008000800 */
[----:B------:R-:W-:Y:S01]  /*0100*/  BSSY.RECONVERGENT B0, `(.L_x_0) ;  /* 0x0000016000007945 */ /* 0x000fe20003800200 */
[----:B------:R-:W-:Y:S02]  /*0110*/  LOP3.LUT P0, R2, R2, 0x3, RZ, 0xc0, !PT ;  /* 0x0000000302027812 */ /* 0x000fe4000780c0ff */
[----:B------:R-:W-:Y:S01]  /*0120*/  ISETP.GT.U32.AND P1, PT, R4, -0x4, PT ;  /* 0xfffffffc0400780c */ /* 0x000fe20003f24070 */
[----:B------:R-:W-:Y:S01]  /*0130*/  HFMA2 R4, -RZ, RZ, 0, 2.384185791015625e-07 ;  /* 0x00000004ff047431 */ /* 0x000fe200000001ff */
[----:B------:R-:W2:Y:S01]  /*0140*/  LDCU.64 UR8, c[0x0][0x358] ;  /* 0x00006b00ff0877ac */ /* 0x000ea20008000a00 */
[----:B-1----:R-:W-:-:S03]  /*0150*/  UIMAD UR5, UR5, UR6, URZ ;  /* 0x00000006050572a4 */ /* 0x002fc6000f8e02ff */
[----:B0-----:R-:W-:-:S05]  /*0160*/  IMAD.WIDE.U32 R4, R8, 0x1, R4 ;  /* 0x0000000108047825 */ /* 0x001fca00078e0004 */
[----:B--2---:R-:W-:Y:S05]  /*0170*/  @!P0 BRA `(.L_x_1) ;  /* 0x0000000000388947 */ /* 0x004fea0003800000 */
[----:B------:R-:W-:Y:S01]  /*0180*/  IMAD.IADD R9, R5, 0x1, R9 ;  /* 0x0000000105097824 */ /* 0x000fe200078e0209 */
[----:B------:R-:W-:-:S07]  /*0190*/  IADD3 R2, PT, PT, -R2, RZ, RZ ;  /* 0x000000ff02027210 */ /* 0x000fce0007ffe1ff */
.L_x_2:
[----:B------:R-:W-:Y:S02]  /*01a0*/  IMAD.MOV.U32 R6, RZ, RZ, R4 ;  /* 0x000000ffff067224 */ /* 0x000fe400078e0004 */
[----:B------:R-:W-:Y:S02]  /*01b0*/  IMAD.MOV.U32 R7, RZ, RZ, R9 ;  /* 0x000000ffff077224 */ /* 0x000fe400078e0009 */
[----:B------:R-:W-:-:S05]  /*01c0*/  IMAD.WIDE R6, R3, 0xc, R6 ;  /* 0x0000000c03067825 */ /* 0x000fca00078e0206 */
[----:B------:R-:W2:Y:S01]  /*01d0*/  LDG.E R8, desc[UR8][R6.64] ;  /* 0x0000000806087981 */ /* 0x000ea2000c1e1900 */
[----:B------:R-:W-:Y:S02]  /*01e0*/  VIADD R2, R2, 0x1 ;  /* 0x0000000102027836 */ /* 0x000fe40000000000 */
[----:B------:R-:W-:Y:S01]  /*01f0*/  VIADD R3, R3, 0x1 ;  /* 0x0000000103037836 */ /* 0x000fe20000000000 */
[----:B--2---:R-:W-:-:S13]  /*0200*/  ISETP.GE.AND P0, PT, R8, UR5, PT ;  /* 0x0000000508007c0c */ /* 0x004fda000bf06270 */
[----:B------:R-:W-:Y:S01]  /*0210*/  @!P0 MOV R11, 0xffffffff ;  /* 0xffffffff000b8802 */ /* 0x000fe20000000f00 */
[----:B------:R0:W-:Y:S04]  /*0220*/  @!P0 STG.E desc[UR8][R6.64], RZ ;  /* 0x000000ff06008986 */ /* 0x0001e8000c101908 */
[----:B------:R0:W-:Y:S01]  /*0230*/  @!P0 STG.E desc[UR8][R6.64+-0x4], R11 ;  /* 0xfffffc0b06008986 */ /* 0x0001e2000c101908 */
[----:B------:R-:W-:-:S13]  /*0240*/  ISETP.NE.AND P0, PT, R2, RZ, PT ;  /* 0x000000ff0200720c */ /* 0x000fda0003f05270 */
[----:B0-----:R-:W-:Y:S05]  /*0250*/  @P0 BRA `(.L_x_2) ;  /* 0xfffffffc00d00947 */ /* 0x001fea000383ffff */
.L_x_1:
[----:B------:R-:W-:Y:S05]  /*0260*/  BSYNC.RECONVERGENT B0 ;  /* 0x0000000000007941 */ /* 0x000fea0003800200 */
.L_x_0:
[----:B------:R-:W-:Y:S05]  /*0270*/  @P1 EXIT ;  /* 0x000000000000194d */ /* 0x000fea0003800000 */
[----:B------:R-:W0:Y:S02]  /*0280*/  LDCU.64 UR6, c[0x0][0x380] ;  /* 0x00007000ff0677ac */ /* 0x000e240008000a00 */
[----:B0-----:R-:W-:-:S04]  /*0290*/  UIADD3 UR4, UP0, UPT, UR6, 0x18, URZ ;  /* 0x0000001806047890 */ /* 0x001fc8000ff1e0ff */
[----:B------:R-:W-:-:S12]  /*02a0*/  UIADD3.X UR6, UPT, UPT, URZ, UR7, URZ, UP0, !UPT ;  /* 0x00000007ff067290 */ /* 0x000fd800087fe4ff */
.L_x_3:
[----:B------:R-:W-:Y:S01]  /*02b0*/  MOV R4, UR4 ;  /* 0x0000000400047c02 */ /* 0x000fe20008000f00 */
[----:B------:R-:W-:-:S04]  /*02c0*/  IMAD.U32 R5, RZ, RZ, UR6 ;  /* 0x00000006ff057e24 */ /* 0x000fc8000f8e00ff */
[----:B------:R-:W-:-:S05]  /*02d0*/  IMAD.WIDE R4, R3, 0xc, R4 ;  /* 0x0000000c03047825 */ /* 0x000fca00078e0204 */
[----:B------:R-:W2:Y:S04]  /*02e0*/  LDG.E R2, desc[UR8][R4.64+-0x8] ;  /* 0xfffff80804027981 */ /* 0x000ea8000c1e1900 */
[----:B------:R-:W3:Y:S04]  /*02f0*/  LDG.E R6, desc[UR8][R4.64+0x4] ;  /* 0x0000040804067981 */ /* 0x000ee8000c1e1900 */
[----:B------:R-:W4:Y:S04]  /*0300*/  LDG.E R7, desc[UR8][R4.64+0x10] ;  /* 0x0000100804077981 */ /* 0x000f28000c1e1900 */
[----:B------:R-:W5:Y:S01]  /*0310*/  LDG.E R8, desc[UR8][R4.64+-0x14] ;  /* 0xffffec0804087981 */ /* 0x000f62000c1e1900 */
[----:B------:R-:W-:-:S02]  /*0320*/  IADD3 R3, PT, PT, R3, 0x4, RZ ;  /* 0x0000000403037810 */ /* 0x000fc40007ffe0ff */
[----:B--2---:R-:W-:Y:S02]  /*0330*/  ISETP.GE.AND P1, PT, R2, UR5, PT ;  /* 0x0000000502007c0c */ /* 0x004fe4000bf26270 */
[----:B---3--:R-:W-:Y:S02]  /*0340*/  ISETP.GE.AND P2, PT, R6, UR5, PT ;  /* 0x0000000506007c0c */ /* 0x008fe4000bf46270 */
[----:B----4-:R-:W-:Y:S02]  /*0350*/  ISETP.GE.AND P3, PT, R7, UR5, PT ;  /* 0x0000000507007c0c */ /* 0x010fe4000bf66270 */
[----:B-----5:R-:W-:-:S07]  /*0360*/  ISETP.GE.AND P0, PT, R8, UR5, PT ;  /* 0x0000000508007c0c */ /* 0x020fce000bf06270 */
[----:B------:R-:W-:Y:S02]  /*0370*/  @!P1 IMAD.MOV.U32 R9, RZ, RZ, -0x1 ;  /* 0xffffffffff099424 */ /* 0x000fe400078e00ff */
[----:B------:R-:W-:Y:S02]  /*0380*/  @!P2 MOV R11, 0xffffffff ;  /* 0xffffffff000ba802 */ /* 0x000fe40000000f00 */
[----:B------:R-:W-:Y:S01]  /*0390*/  @!P3 IMAD.MOV.U32 R13, RZ, RZ, -0x1 ;  /* 0xffffffffff0db424 */ /* 0x000fe200078e00ff */
[----:B------:R0:W-:Y:S01]  /*03a0*/  @!P1 STG.E desc[UR8][R4.64+-0xc], R9 ;  /* 0xfffff40904009986 */ /* 0x0001e2000c101908 */
[----:B------:R-:W-:-:S03]  /*03b0*/  @!P0 MOV R7, 0xffffffff ;  /* 0xffffffff00078802 */ /* 0x000fc60000000f00 */
[----:B------:R0:W-:Y:S04]  /*03c0*/  @!P2 STG.E desc[UR8][R4.64], R11 ;  /* 0x0000000b0400a986 */ /* 0x0001e8000c101908 */
[----:B------:R0:W-:Y:S04]  /*03d0*/  @!P1 STG.E desc[UR8][R4.64+-0x8], RZ ;  /* 0xfffff8ff04009986 */ /* 0x0001e8000c101908 */
[----:B------:R0:W-:Y:S04]  /*03e0*/  @!P2 STG.E desc[UR8][R4.64+0x4], RZ ;  /* 0x000004ff0400a986 */ /* 0x0001e8000c101908 */
[----:B------:R0:W-:Y:S04]  /*03f0*/  @!P3 STG.E desc[UR8][R4.64+0x10], RZ ;  /* 0x000010ff0400b986 */ /* 0x0001e8000c101908 */
[----:B------:R0:W-:Y:S04]  /*0400*/  @!P3 STG.E desc[UR8][R4.64+0xc], R13 ;  /* 0x00000c0d0400b986 */ /* 0x0001e8000c101908 */
[----:B------:R0:W-:Y:S04]  /*0410*/  @!P0 STG.E desc[UR8][R4.64+-0x18], R7 ;  /* 0xffffe80704008986 */ /* 0x0001e8000c101908 */
[----:B------:R0:W-:Y:S01]  /*0420*/  @!P0 STG.E desc[UR8][R4.64+-0x14], RZ ;  /* 0xffffecff04008986 */ /* 0x0001e2000c101908 */
[----:B------:R-:W-:-:S13]  /*0430*/  ISETP.GE.AND P0, PT, R3, R0, PT ;  /* 0x000000000300720c */ /* 0x000fda0003f06270 */
[----:B0-----:R-:W-:Y:S05]  /*0440*/  @!P0 BRA `(.L_x_3) ;  /* 0xfffffffc00988947 */ /* 0x001fea000383ffff */
[----:B------:R-:W-:Y:S05]  /*0450*/  EXIT ;  /* 0x000000000000794d */ /* 0x000fea0003800000 */
.L_x_4:
[----:B------:R-:W-:-:S00]  /*0460*/  BRA `(.L_x_4) ;  /* 0xfffffffc00fc7947 */ /* 0x000fc0000383ffff */
[----:B------:R-:W-:-:S00]  /*0470*/  NOP ;  /* 0x0000000000007918 */ /* 0x000fc00000000000 */
        /* <DEDUP_REMOVED lines=8> */
.L_x_57:


//--------------------- .text._Z13SLPAListener3PiS_S_S_P7triplesS1_ii --------------------------
	.section	.text._Z13SLPAListener3PiS_S_S_P7triplesS1_ii,"ax",@progbits
	.align	128
        .global         _Z13SLPAListener3PiS_S_S_P7triplesS1_ii
        .type           _Z13SLPAListener3PiS_S_S_P7triplesS1_ii,@function
        .size           _Z13SLPAListener3PiS_S_S_P7triplesS1_ii,(.L_x_58 - _Z13SLPAListener3PiS_S_S_P7triplesS1_ii)
        .other          _Z13SLPAListener3PiS_S_S_P7triplesS1_ii,@"STO_CUDA_ENTRY STV_DEFAULT"
_Z13SLPAListener3PiS_S_S_P7triplesS1_ii:
.text._Z13SLPAListener3PiS_S_S_P7triplesS1_ii:
[----:B------:R-:W-:Y:S01]  /*0000*/  LDC R1, c[0x0][0x37c] ;  /* 0x0000df00ff017b82 */ /* 0x000fe20000000800 */
[----:B------:R-:W0:Y:S07]  /*0010*/  S2R R6, SR_TID.X ;  /* 0x0000000000067919 */ /* 0x000e2e0000002100 */
[----:B------:R-:W1:Y:S01]  /*0020*/  S2UR UR5, SR_CTAID.X ;  /* 0x00000000000579c3 */ /* 0x000e620000002500 */
[----:B------:R-:W1:Y:S01]  /*0030*/  LDCU UR4, c[0x0][0x360] ;  /* 0x00006c00ff0477ac */ /* 0x000e620008000800 */
[----:B------:R-:W2:Y:S02]  /*0040*/  LDCU UR6, c[0x0][0x3b0] ;  /* 0x00007600ff0677ac */ /* 0x000ea40008000800 */
[----:B--2---:R-:W-:Y:S01]  /*0050*/  IMAD.U32 R7, RZ, RZ, UR6 ;  /* 0x00000006ff077e24 */ /* 0x004fe2000f8e00ff */
[----:B-1----:R-:W-:-:S06]  /*0060*/  UIMAD UR4, UR4, UR5, URZ ;  /* 0x00000005040472a4 */ /* 0x002fcc000f8e02ff */
[----:B0-----:R-:W-:-:S05]  /*0070*/  VIADD R0, R6, UR4 ;  /* 0x0000000406007c36 */ /* 0x001fca0008000000 */
[----:B------:R-:W-:-:S13]  /*0080*/  ISETP.GE.AND P0, PT, R0, R7, PT ;  /* 0x000000070000720c */ /* 0x000fda0003f06270 */
[----:B------:R-:W-:Y:S05]  /*0090*/  @P0 EXIT ;  /* 0x000000000000094d */ /* 0x000fea0003800000 */
[----:B------:R-:W-:Y:S01]  /*00a0*/  ISETP.GE.AND P0, PT, R7, 0x1, PT ;  /* 0x000000010700780c */ /* 0x000fe20003f06270 */
[----:B------:R-:W0:-:S12]  /*00b0*/  LDCU.64 UR6, c[0x0][0x358] ;  /* 0x00006b00ff0677ac */ /* 0x000e180008000a00 */
[----:B------:R-:W-:Y:S05]  /*00c0*/  @!P0 BRA `(.L_x_5) ;  /* 0x0000001800548947 */ /* 0x000fea0003800000 */
[C---:B------:R-:W-:Y:S02]  /*00d0*/  LOP3.LUT R4, R7.reuse, 0x7, RZ, 0xc0, !PT ;  /* 0x0000000707047812 */ /* 0x040fe400078ec0ff */
[C---:B------:R-:W-:Y:S02]  /*00e0*/  IADD3 R2, PT, PT, R7.reuse, -0x1, RZ ;  /* 0xffffffff07027810 */ /* 0x040fe40007ffe0ff */
[C---:B------:R-:W-:Y:S01]  /*00f0*/  LOP3.LUT R3, R7.reuse, 0xf, RZ, 0xc0, !PT ;  /* 0x0000000f07037812 */ /* 0x040fe200078ec0ff */
[----:B------:R-:W-:Y:S01]  /*0100*/  VIADD R8, R4, 0xffffffff ;  /* 0xffffffff04087836 */ /* 0x000fe20000000000 */
[C---:B------:R-:W-:Y:S02]  /*0110*/  LOP3.LUT R5, R7.reuse, 0x3, RZ, 0xc0, !PT ;  /* 0x0000000307057812 */ /* 0x040fe400078ec0ff */
[C---:B------:R-:W-:Y:S02]  /*0120*/  LOP3.LUT R6, R7.reuse, 0x7ffffff0, RZ, 0xc0, !PT ;  /* 0x7ffffff007067812 */ /* 0x040fe400078ec0ff */
[----:B------:R-:W-:-:S07]  /*0130*/  LOP3.LUT R7, R7, 0x7ffffff8, RZ, 0xc0, !PT ;  /* 0x7ffffff807077812 */ /* 0x000fce00078ec0ff */
.L_x_22:
[----:B01-3--:R-:W1:Y:S01]  /*0140*/  LDC.64 R10, c[0x0][0x398] ;  /* 0x0000e600ff0a7b82 */ /* 0x00be620000000a00 */
[----:B--2---:R-:W2:Y:S01]  /*0150*/  LDCU UR4, c[0x0][0x3b0] ;  /* 0x00007600ff0477ac */ /* 0x004ea20008000800 */
[----:B-1----:R-:W-:-:S05]  /*0160*/  IMAD.WIDE R10, R0, 0x4, R10 ;  /* 0x00000004000a7825 */ /* 0x002fca00078e020a */
[----:B0-----:R-:W3:Y:S01]  /*0170*/  LDG.E R12, desc[UR6][R10.64] ;  /* 0x000000060a0c7981 */ /* 0x001ee2000c1e1900 */
[----:B--2---:R-:W-:Y:S01]  /*0180*/  IMAD.U32 R9, RZ, RZ, UR4 ;  /* 0x00000004ff097e24 */ /* 0x004fe2000f8e00ff */
[----:B------:R-:W-:Y:S04]  /*0190*/  BSSY.RECONVERGENT B0, `(.L_x_6) ;  /* 0x0000184000007945 */ /* 0x000fe80003800200 */
[----:B---3--:R-:W-:-:S13]  /*01a0*/  ISETP.GE.AND P0, PT, R12, R9, PT ;  /* 0x000000090c00720c */ /* 0x008fda0003f06270 */
[----:B------:R-:W-:Y:S05]  /*01b0*/  @!P0 BRA `(.L_x_7) ;  /* 0x0000000800d08947 */ /* 0x000fea0003800000 */
[----:B------:R-:W-:Y:S01]  /*01c0*/  ISETP.GE.U32.AND P0, PT, R2, 0xf, PT ;  /* 0x0000000f0200780c */ /* 0x000fe20003f06070 */
[----:B------:R-:W-:Y:S02]  /*01d0*/  HFMA2 R19, -RZ, RZ, 0.9501953125, -12 ;  /* 0x3b9aca00ff137431 */ /* 0x000fe400000001ff */
[----:B------:R-:W-:Y:S02]  /*01e0*/  IMAD R12, R0, R9, RZ ;  /* 0x00000009000c7224 */ /* 0x000fe400078e02ff */
[----:B------:R-:W-:Y:S02]  /*01f0*/  IMAD.MOV.U32 R13, RZ, RZ, -0x1 ;  /* 0xffffffffff0d7424 */ /* 0x000fe400078e00ff */
[----:B------:R-:W-:-:S06]  /*0200*/  IMAD.MOV.U32 R14, RZ, RZ, RZ ;  /* 0x000000ffff0e7224 */ /* 0x000fcc00078e00ff */
[----:B------:R-:W-:Y:S05]  /*0210*/  @!P0 BRA `(.L_x_8) ;  /* 0x00000004002c8947 */ /* 0x000fea0003800000 */
[----:B------:R-:W-:Y:S01]  /*0220*/  MOV R19, 0x3b9aca00 ;  /* 0x3b9aca0000137802 */ /* 0x000fe20000000f00 */
[----:B------:R-:W-:Y:S01]  /*0230*/  IMAD.MOV.U32 R13, RZ, RZ, -0x1 ;  /* 0xffffffffff0d7424 */ /* 0x000fe200078e00ff */
[----:B------:R-:W-:Y:S01]  /*0240*/  MOV R15, R12 ;  /* 0x0000000c000f7202 */ /* 0x000fe20000000f00 */
[----:B------:R-:W-:-:S07]  /*0250*/  IMAD.MOV.U32 R14, RZ, RZ, RZ ;  /* 0x000000ffff0e7224 */ /* 0x000fce00078e00ff */
.L_x_9:
[----:B------:R-:W0:Y:S02]  /*0260*/  LDC.64 R10, c[0x0][0x3a0] ;  /* 0x0000e800ff0a7b82 */ /* 0x000e240000000a00 */
[----:B0-----:R-:W-:-:S05]  /*0270*/  IMAD.WIDE R10, R15, 0xc, R10 ;  /* 0x0000000c0f0a7825 */ /* 0x001fca00078e020a */
[----:B------:R-:W2:Y:S04]  /*0280*/  LDG.E R24, desc[UR6][R10.64+0x4] ;  /* 0x000004060a187981 */ /* 0x000ea8000c1e1900 */
[----:B------:R-:W3:Y:S04]  /*0290*/  LDG.E R26, desc[UR6][R10.64+0x10] ;  /* 0x000010060a1a7981 */ /* 0x000ee8000c1e1900 */
[----:B------:R-:W4:Y:S04]  /*02a0*/  LDG.E R23, desc[UR6][R10.64+0x1c] ;  /* 0x00001c060a177981 */ /* 0x000f28000c1e1900 */
[----:B------:R-:W5:Y:S04]  /*02b0*/  LDG.E R22, desc[UR6][R10.64+0x28] ;  /* 0x000028060a167981 */ /* 0x000f68000c1e1900 */
[----:B------:R-:W5:Y:S04]  /*02c0*/  LDG.E R20, desc[UR6][R10.64+0x34] ;  /* 0x000034060a147981 */ /* 0x000f68000c1e1900 */
[----:B------:R-:W5:Y:S04]  /*02d0*/  LDG.E R16, desc[UR6][R10.64+0x40] ;  /* 0x000040060a107981 */ /* 0x000f68000c1e1900 */
[----:B------:R-:W5:Y:S04]  /*02e0*/  LDG.E R18, desc[UR6][R10.64+0x4c] ;  /* 0x00004c060a127981 */ /* 0x000f68000c1e1900 */
[----:B------:R-:W5:Y:S01]  /*02f0*/  LDG.E R17, desc[UR6][R10.64+0x58] ;  /* 0x000058060a117981 */ /* 0x000f62000c1e1900 */
[----:B--2---:R-:W-:-:S02]  /*0300*/  VIMNMX R21, PT, PT, R24, R19, PT ;  /* 0x0000001318157248 */ /* 0x004fc40003fe0100 */
[----:B------:R-:W-:Y:S02]  /*0310*/  ISETP.GE.AND P1, PT, R24, R19, PT ;  /* 0x000000131800720c */ /* 0x000fe40003f26270 */
[----:B------:R-:W2:Y:S01]  /*0320*/  LDG.E R19, desc[UR6][R10.64+0x64] ;  /* 0x000064060a137981 */ /* 0x000ea2000c1e1900 */
[----:B---3--:R-:W-:Y:S02]  /*0330*/  ISETP.GE.AND P2, PT, R26, R21, PT ;  /* 0x000000151a00720c */ /* 0x008fe40003f46270 */
[----:B------:R-:W-:Y:S01]  /*0340*/  VIMNMX R26, PT, PT, R21, R26, PT ;  /* 0x0000001a151a7248 */ /* 0x000fe20003fe0100 */
[----:B------:R-:W3:Y:S04]  /*0350*/  LDG.E R24, desc[UR6][R10.64+0x88] ;  /* 0x000088060a187981 */ /* 0x000ee8000c1e1900 */
[----:B------:R-:W3:Y:S01]  /*0360*/  LDG.E R21, desc[UR6][R10.64+0x70] ;  /* 0x000070060a157981 */ /* 0x000ee2000c1e1900 */
[----:B----4-:R-:W-:-:S02]  /*0370*/  ISETP.GE.AND P3, PT, R23, R26, PT ;  /* 0x0000001a1700720c */ /* 0x010fc40003f66270 */
[----:B------:R-:W-:Y:S02]  /*0380*/  VIMNMX R25, PT, PT, R26, R23, PT ;  /* 0x000000171a197248 */ /* 0x000fe40003fe0100 */
[----:B------:R-:W4:Y:S02]  /*0390*/  LDG.E R23, desc[UR6][R10.64+0x7c] ;  /* 0x00007c060a177981 */ /* 0x000f24000c1e1900 */
[----:B-----5:R-:W-:Y:S02]  /*03a0*/  ISETP.GE.AND P4, PT, R22, R25, PT ;  /* 0x000000191600720c */ /* 0x020fe40003f86270 */
[----:B------:R-:W-:Y:S01]  /*03b0*/  VIMNMX R25, PT, PT, R25, R22, PT ;  /* 0x0000001619197248 */ /* 0x000fe20003fe0100 */
[----:B------:R-:W5:Y:S04]  /*03c0*/  LDG.E R26, desc[UR6][R10.64+0xb8] ;  /* 0x0000b8060a1a7981 */ /* 0x000f68000c1e1900 */
[----:B------:R-:W5:Y:S01]  /*03d0*/  LDG.E R22, desc[UR6][R10.64+0x94] ;  /* 0x000094060a167981 */ /* 0x000f62000c1e1900 */
[----:B------:R-:W-:-:S02]  /*03e0*/  ISETP.GE.AND P0, PT, R20, R25, PT ;  /* 0x000000191400720c */ /* 0x000fc40003f06270 */
[----:B------:R-:W-:Y:S02]  /*03f0*/  VIMNMX R27, PT, PT, R25, R20, PT ;  /* 0x00000014191b7248 */ /* 0x000fe40003fe0100 */
[----:B------:R-:W5:Y:S04]  /*0400*/  LDG.E R25, desc[UR6][R10.64+0xa0] ;  /* 0x0000a0060a197981 */ /* 0x000f68000c1e1900 */
[----:B------:R2:W5:Y:S01]  /*0410*/  LDG.E R20, desc[UR6][R10.64+0xac] ;  /* 0x0000ac060a147981 */ /* 0x000562000c1e1900 */
[----:B------:R-:W-:Y:S02]  /*0420*/  SEL R13, R14, R13, !P1 ;  /* 0x0000000d0e0d7207 */ /* 0x000fe40004800000 */
[----:B------:R-:W-:Y:S02]  /*0430*/  ISETP.GE.AND P1, PT, R16, R27, PT ;  /* 0x0000001b1000720c */ /* 0x000fe40003f26270 */
[----:B------:R-:W-:Y:S01]  /*0440*/  VIMNMX R27, PT, PT, R27, R16, PT ;  /* 0x000000101b1b7248 */ /* 0x000fe20003fe0100 */
[----:B------:R-:W-:-:S03]  /*0450*/  @!P2 VIADD R13, R14, 0x1 ;  /* 0x000000010e0da836 */ /* 0x000fc60000000000 */
[----:B------:R-:W-:Y:S02]  /*0460*/  ISETP.GE.AND P2, PT, R18, R27, PT ;  /* 0x0000001b1200720c */ /* 0x000fe40003f46270 */
[----:B------:R-:W-:-:S04]  /*0470*/  VIMNMX R18, PT, PT, R27, R18, PT ;  /* 0x000000121b127248 */ /* 0x000fc80003fe0100 */
[----:B------:R-:W-:Y:S01]  /*0480*/  VIMNMX R16, PT, PT, R18, R17, PT ;  /* 0x0000001112107248 */ /* 0x000fe20003fe0100 */
[C---:B------:R-:W-:Y:S01]  /*0490*/  @!P3 VIADD R13, R14.reuse, 0x2 ;  /* 0x000000020e0db836 */ /* 0x040fe20000000000 */
[C---:B------:R-:W-:Y:S01]  /*04a0*/  @!P4 IADD3 R13, PT, PT, R14.reuse, 0x3, RZ ;  /* 0x000000030e0dc810 */ /* 0x040fe20007ffe0ff */
[C---:B------:R-:W-:Y:S01]  /*04b0*/  @!P0 VIADD R13, R14.reuse, 0x4 ;  /* 0x000000040e0d8836 */ /* 0x040fe20000000000 */
[----:B------:R-:W-:Y:S01]  /*04c0*/  ISETP.GE.AND P3, PT, R17, R18, PT ;  /* 0x000000121100720c */ /* 0x000fe20003f66270 */
[C---:B------:R-:W-:Y:S02]  /*04d0*/  @!P1 VIADD R13, R14.reuse, 0x5 ;  /* 0x000000050e0d9836 */ /* 0x040fe40000000000 */
[----:B------:R-:W-:-:S10]  /*04e0*/  @!P2 IADD3 R13, PT, PT, R14, 0x6, RZ ;  /* 0x000000060e0da810 */ /* 0x000fd40007ffe0ff */
[----:B------:R-:W-:Y:S02]  /*04f0*/  @!P3 VIADD R13, R14, 0x7 ;  /* 0x000000070e0db836 */ /* 0x000fe40000000000 */
[----:B------:R-:W-:Y:S01]  /*0500*/  VIADD R15, R15, 0x10 ;  /* 0x000000100f0f7836 */ /* 0x000fe20000000000 */
[----:B--2---:R-:W-:Y:S02]  /*0510*/  VIMNMX R10, PT, PT, R16, R19, PT ;  /* 0x00000013100a7248 */ /* 0x004fe40003fe0100 */
[----:B------:R-:W-:Y:S02]  /*0520*/  ISETP.GE.AND P0, PT, R19, R16, PT ;  /* 0x000000101300720c */ /* 0x000fe40003f06270 */
[----:B---3--:R-:W-:Y:S02]  /*0530*/  VIMNMX R16, PT, PT, R10, R21, PT ;  /* 0x000000150a107248 */ /* 0x008fe40003fe0100 */
[----:B------:R-:W-:Y:S02]  /*0540*/  ISETP.GE.AND P1, PT, R21, R10, PT ;  /* 0x0000000a1500720c */ /* 0x000fe40003f26270 */
[----:B----4-:R-:W-:-:S02]  /*0550*/  VIMNMX R11, PT, PT, R16, R23, PT ;  /* 0x00000017100b7248 */ /* 0x010fc40003fe0100 */
[----:B------:R-:W-:Y:S02]  /*0560*/  ISETP.GE.AND P2, PT, R23, R16, PT ;  /* 0x000000101700720c */ /* 0x000fe40003f46270 */
[----:B------:R-:W-:Y:S02]  /*0570*/  VIMNMX R17, PT, PT, R11, R24, PT ;  /* 0x000000180b117248 */ /* 0x000fe40003fe0100 */
[----:B------:R-:W-:Y:S02]  /*0580*/  ISETP.GE.AND P3, PT, R24, R11, PT ;  /* 0x0000000b1800720c */ /* 0x000fe40003f66270 */
[----:B-----5:R-:W-:Y:S01]  /*0590*/  VIMNMX R10, PT, PT, R17, R22, PT ;  /* 0x00000016110a7248 */ /* 0x020fe20003fe0100 */
[C---:B------:R-:W-:Y:S02]  /*05a0*/  @!P0 VIADD R13, R14.reuse, 0x8 ;  /* 0x000000080e0d8836 */ /* 0x040fe40000000000 */
[----:B------:R-:W-:Y:S02]  /*05b0*/  @!P1 IADD3 R13, PT, PT, R14, 0x9, RZ ;  /* 0x000000090e0d9810 */ /* 0x000fe40007ffe0ff */
[----:B------:R-:W-:-:S02]  /*05c0*/  VIMNMX R11, PT, PT, R10, R25, PT ;  /* 0x000000190a0b7248 */ /* 0x000fc40003fe0100 */
[----:B------:R-:W-:Y:S01]  /*05d0*/  @!P2 VIADD R13, R14, 0xa ;  /* 0x0000000a0e0da836 */ /* 0x000fe20000000000 */
[----:B------:R-:W-:Y:S02]  /*05e0*/  ISETP.GE.AND P0, PT, R22, R17, PT ;  /* 0x000000111600720c */ /* 0x000fe40003f06270 */
[----:B------:R-:W-:Y:S02]  /*05f0*/  ISETP.GE.AND P2, PT, R20, R11, PT ;  /* 0x0000000b1400720c */ /* 0x000fe40003f46270 */
[----:B------:R-:W-:Y:S01]  /*0600*/  VIMNMX R11, PT, PT, R11, R20, PT ;  /* 0x000000140b0b7248 */ /* 0x000fe20003fe0100 */
[----:B------:R-:W-:Y:S01]  /*0610*/  @!P3 VIADD R13, R14, 0xb ;  /* 0x0000000b0e0db836 */ /* 0x000fe20000000000 */
[----:B------:R-:W-:Y:S02]  /*0620*/  ISETP.GE.AND P1, PT, R25, R10, PT ;  /* 0x0000000a1900720c */ /* 0x000fe40003f26270 */
[----:B------:R-:W-:-:S05]  /*0630*/  ISETP.GE.AND P3, PT, R26, R11, PT ;  /* 0x0000000b1a00720c */ /* 0x000fca0003f66270 */
[----:B------:R-:W-:-:S06]  /*0640*/  @!P0 IADD3 R13, PT, PT, R14, 0xc, RZ ;  /* 0x0000000c0e0d8810 */ /* 0x000fcc0007ffe0ff */
[C---:B------:R-:W-:Y:S02]  /*0650*/  @!P1 VIADD R13, R14.reuse, 0xd ;  /* 0x0000000d0e0d9836 */ /* 0x040fe40000000000 */
[C---:B------:R-:W-:Y:S01]  /*0660*/  @!P2 VIADD R13, R14.reuse, 0xe ;  /* 0x0000000e0e0da836 */ /* 0x040fe20000000000 */
[C---:B------:R-:W-:Y:S01]  /*0670*/  @!P3 IADD3 R13, PT, PT, R14.reuse, 0xf, RZ ;  /* 0x0000000f0e0db810 */ /* 0x040fe20007ffe0ff */
[----:B------:R-:W-:-:S05]  /*0680*/  VIADD R14, R14, 0x10 ;  /* 0x000000100e0e7836 */ /* 0x000fca0000000000 */
[----:B------:R-:W-:Y:S02]  /*0690*/  ISETP.NE.AND P0, PT, R14, R6, PT ;  /* 0x000000060e00720c */ /* 0x000fe40003f05270 */
[----:B------:R-:W-:-:S11]  /*06a0*/  VIMNMX R19, PT, PT, R11, R26, PT ;  /* 0x0000001a0b137248 */ /* 0x000fd60003fe0100 */
[----:B------:R-:W-:Y:S05]  /*06b0*/  @P0 BRA `(.L_x_9) ;  /* 0xfffffff800e80947 */ /* 0x000fea000383ffff */
[----:B------:R-:W-:-:S07]  /*06c0*/  MOV R14, R6 ;  /* 0x00000006000e7202 */ /* 0x000fce0000000f00 */
.L_x_8:
[----:B------:R-:W-:-:S13]  /*06d0*/  ISETP.NE.AND P0, PT, R3, RZ, PT ;  /* 0x000000ff0300720c */ /* 0x000fda0003f05270 */
[----:B------:R-:W-:Y:S05]  /*06e0*/  @!P0 BRA `(.L_x_10) ;  /* 0x0000000400488947 */ /* 0x000fea0003800000 */
[----:B------:R-:W-:Y:S01]  /*06f0*/  VIADD R10, R3, 0xffffffff ;  /* 0xffffffff030a7836 */ /* 0x000fe20000000000 */
[----:B------:R-:W-:-:S04]  /*0700*/  ISETP.NE.AND P0, PT, R4, RZ, PT ;  /* 0x000000ff0400720c */ /* 0x000fc80003f05270 */
[----:B------:R-:W-:-:S13]  /*0710*/  ISETP.GE.U32.AND P1, PT, R10, 0x7, PT ;  /* 0x000000070a00780c */ /* 0x000fda0003f26070 */
[----:B------:R-:W-:Y:S05]  /*0720*/  @!P1 BRA `(.L_x_11) ;  /* 0x0000000000909947 */ /* 0x000fea0003800000 */
[----:B------:R-:W0:Y:S01]  /*0730*/  LDC.64 R10, c[0x0][0x3a0] ;  /* 0x0000e800ff0a7b82 */ /* 0x000e220000000a00 */
[----:B------:R-:W-:-:S04]  /*0740*/  IMAD.IADD R15, R12, 0x1, R14 ;  /* 0x000000010c0f7824 */ /* 0x000fc800078e020e */
        /* <DEDUP_REMOVED lines=8> */
[----:B------:R0:W5:Y:S01]  /*07d0*/  LDG.E R25, desc[UR6][R10.64+0x58] ;  /* 0x000058060a197981 */ /* 0x000162000c1e1900 */
[----:B--2---:R-:W-:-:S02]  /*07e0*/  VIMNMX R17, PT, PT, R19, R18, PT ;  /* 0x0000001213117248 */ /* 0x004fc40003fe0100 */
[----:B------:R-:W-:Y:S02]  /*07f0*/  ISETP.GE.AND P2, PT, R18, R19, PT ;  /* 0x000000131200720c */ /* 0x000fe40003f46270 */
[----:B---3--:R-:W-:Y:S02]  /*0800*/  VIMNMX R21, PT, PT, R17, R20, PT ;  /* 0x0000001411157248 */ /* 0x008fe40003fe0100 */
[----:B------:R-:W-:Y:S02]  /*0810*/  ISETP.GE.AND P3, PT, R20, R17, PT ;  /* 0x000000111400720c */ /* 0x000fe40003f66270 */
[----:B----4-:R-:W-:Y:S02]  /*0820*/  VIMNMX R17, PT, PT, R21, R22, PT ;  /* 0x0000001615117248 */ /* 0x010fe40003fe0100 */
[----:B------:R-:W-:Y:S02]  /*0830*/  ISETP.GE.AND P4, PT, R22, R21, PT ;  /* 0x000000151600720c */ /* 0x000fe40003f86270 */
[----:B-----5:R-:W-:-:S02]  /*0840*/  VIMNMX R18, PT, PT, R17, R24, PT ;  /* 0x0000001811127248 */ /* 0x020fc40003fe0100 */
[----:B------:R-:W-:Y:S02]  /*0850*/  ISETP.GE.AND P1, PT, R24, R17, PT ;  /* 0x000000111800720c */ /* 0x000fe40003f26270 */
[----:B------:R-:W-:Y:S02]  /*0860*/  VIMNMX R17, PT, PT, R18, R23, PT ;  /* 0x0000001712117248 */ /* 0x000fe40003fe0100 */
[C---:B------:R-:W-:Y:S02]  /*0870*/  SEL R13, R14.reuse, R13, !P2 ;  /* 0x0000000d0e0d7207 */ /* 0x040fe40005000000 */
[----:B0-----:R-:W-:Y:S02]  /*0880*/  VIMNMX R10, PT, PT, R17, R16, PT ;  /* 0x00000010110a7248 */ /* 0x001fe40003fe0100 */
[C---:B------:R-:W-:Y:S01]  /*0890*/  @!P3 IADD3 R13, PT, PT, R14.reuse, 0x1, RZ ;  /* 0x000000010e0db810 */ /* 0x040fe20007ffe0ff */
[----:B------:R-:W-:Y:S01]  /*08a0*/  @!P4 VIADD R13, R14, 0x2 ;  /* 0x000000020e0dc836 */ /* 0x000fe20000000000 */
[----:B------:R-:W-:-:S02]  /*08b0*/  ISETP.GE.AND P4, PT, R15, R10, PT ;  /* 0x0000000a0f00720c */ /* 0x000fc40003f86270 */
[----:B------:R-:W-:Y:S01]  /*08c0*/  VIMNMX R10, PT, PT, R10, R15, PT ;  /* 0x0000000f0a0a7248 */ /* 0x000fe20003fe0100 */
[----:B------:R-:W-:Y:S01]  /*08d0*/  @!P1 VIADD R13, R14, 0x3 ;  /* 0x000000030e0d9836 */ /* 0x000fe20000000000 */
[----:B------:R-:W-:Y:S02]  /*08e0*/  ISETP.GE.AND P2, PT, R23, R18, PT ;  /* 0x000000121700720c */ /* 0x000fe40003f46270 */
[----:B------:R-:W-:Y:S02]  /*08f0*/  ISETP.GE.AND P3, PT, R16, R17, PT ;  /* 0x000000111000720c */ /* 0x000fe40003f66270 */
[----:B------:R-:W-:Y:S02]  /*0900*/  ISETP.GE.AND P1, PT, R25, R10, PT ;  /* 0x0000000a1900720c */ /* 0x000fe40003f26270 */
[----:B------:R-:W-:-:S07]  /*0910*/  VIMNMX R19, PT, PT, R10, R25, PT ;  /* 0x000000190a137248 */ /* 0x000fce0003fe0100 */
[C---:B------:R-:W-:Y:S02]  /*0920*/  @!P2 IADD3 R13, PT, PT, R14.reuse, 0x4, RZ ;  /* 0x000000040e0da810 */ /* 0x040fe40007ffe0ff */
[C---:B------:R-:W-:Y:S02]  /*0930*/  @!P3 VIADD R13, R14.reuse, 0x5 ;  /* 0x000000050e0db836 */ /* 0x040fe40000000000 */
[C---:B------:R-:W-:Y:S01]  /*0940*/  @!P4 VIADD R13, R14.reuse, 0x6 ;  /* 0x000000060e0dc836 */ /* 0x040fe20000000000 */
[C---:B------:R-:W-:Y:S01]  /*0950*/  @!P1 IADD3 R13, PT, PT, R14.reuse, 0x7, RZ ;  /* 0x000000070e0d9810 */ /* 0x040fe20007ffe0ff */
[----:B------:R-:W-:-:S07]  /*0960*/  VIADD R14, R14, 0x8 ;  /* 0x000000080e0e7836 */ /* 0x000fce0000000000 */
.L_x_11:
[----:B------:R-:W-:Y:S05]  /*0970*/  @!P0 BRA `(.L_x_10) ;  /* 0x0000000000a48947 */ /* 0x000fea0003800000 */
[----:B------:R-:W-:Y:S02]  /*0980*/  ISETP.GE.U32.AND P0, PT, R8, 0x3, PT ;  /* 0x000000030800780c */ /* 0x000fe40003f06070 */
[----:B------:R-:W-:-:S11]  /*0990*/  ISETP.NE.AND P1, PT, R5, RZ, PT ;  /* 0x000000ff0500720c */ /* 0x000fd60003f25270 */
[----:B------:R-:W-:Y:S05]  /*09a0*/  @!P0 BRA `(.L_x_12) ;  /* 0x0000000000508947 */ /* 0x000fea0003800000 */
[----:B------:R-:W0:Y:S01]  /*09b0*/  LDC.64 R10, c[0x0][0x3a0] ;  /* 0x0000e800ff0a7b82 */ /* 0x000e220000000a00 */
[----:B------:R-:W-:-:S04]  /*09c0*/  IMAD.IADD R15, R12, 0x1, R14 ;  /* 0x000000010c0f7824 */ /* 0x000fc800078e020e */
[----:B0-----:R-:W-:-:S05]  /*09d0*/  IMAD.WIDE R10, R15, 0xc, R10 ;  /* 0x0000000c0f0a7825 */ /* 0x001fca00078e020a */
[----:B------:R-:W2:Y:S04]  /*09e0*/  LDG.E R16, desc[UR6][R10.64+0x4] ;  /* 0x000004060a107981 */ /* 0x000ea8000c1e1900 */
[----:B------:R-:W3:Y:S04]  /*09f0*/  LDG.E R18, desc[UR6][R10.64+0x10] ;  /* 0x000010060a127981 */ /* 0x000ee8000c1e1900 */
[----:B------:R-:W4:Y:S04]  /*0a00*/  LDG.E R20, desc[UR6][R10.64+0x1c] ;  /* 0x00001c060a147981 */ /* 0x000f28000c1e1900 */
[----:B------:R-:W5:Y:S01]  /*0a10*/  LDG.E R22, desc[UR6][R10.64+0x28] ;  /* 0x000028060a167981 */ /* 0x000f62000c1e1900 */
[----:B--2---:R-:W-:-:S02]  /*0a20*/  VIMNMX R15, PT, PT, R19, R16, PT ;  /* 0x00000010130f7248 */ /* 0x004fc40003fe0100 */
[----:B------:R-:W-:Y:S02]  /*0a30*/  ISETP.GE.AND P0, PT, R16, R19, PT ;  /* 0x000000131000720c */ /* 0x000fe40003f06270 */
[----:B---3--:R-:W-:Y:S02]  /*0a40*/  VIMNMX R17, PT, PT, R15, R18, PT ;  /* 0x000000120f117248 */ /* 0x008fe40003fe0100 */
[----:B------:R-:W-:Y:S02]  /*0a50*/  ISETP.GE.AND P2, PT, R18, R15, PT ;  /* 0x0000000f1200720c */ /* 0x000fe40003f46270 */
[----:B----4-:R-:W-:Y:S02]  /*0a60*/  ISETP.GE.AND P3, PT, R20, R17, PT ;  /* 0x000000111400720c */ /* 0x010fe40003f66270 */
[----:B------:R-:W-:Y:S02]  /*0a70*/  VIMNMX R17, PT, PT, R17, R20, PT ;  /* 0x0000001411117248 */ /* 0x000fe40003fe0100 */
[----:B------:R-:W-:-:S02]  /*0a80*/  SEL R13, R14, R13, !P0 ;  /* 0x0000000d0e0d7207 */ /* 0x000fc40004000000 */
[----:B-----5:R-:W-:Y:S02]  /*0a90*/  ISETP.GE.AND P4, PT, R22, R17, PT ;  /* 0x000000111600720c */ /* 0x020fe40003f86270 */
[----:B------:R-:W-:-:S03]  /*0aa0*/  VIMNMX R19, PT, PT, R17, R22, PT ;  /* 0x0000001611137248 */ /* 0x000fc60003fe0100 */
[C---:B------:R-:W-:Y:S02]  /*0ab0*/  @!P2 IADD3 R13, PT, PT, R14.reuse, 0x1, RZ ;  /* 0x000000010e0da810 */ /* 0x040fe40007ffe0ff */
[----:B------:R-:W-:-:S06]  /*0ac0*/  @!P3 VIADD R13, R14, 0x2 ;  /* 0x000000020e0db836 */ /* 0x000fcc0000000000 */
[C---:B------:R-:W-:Y:S01]  /*0ad0*/  @!P4 VIADD R13, R14.reuse, 0x3 ;  /* 0x000000030e0dc836 */ /* 0x040fe20000000000 */
[----:B------:R-:W-:-:S07]  /*0ae0*/  IADD3 R14, PT, PT, R14, 0x4, RZ ;  /* 0x000000040e0e7810 */ /* 0x000fce0007ffe0ff */
.L_x_12:
[----:B------:R-:W-:Y:S05]  /*0af0*/  @!P1 BRA `(.L_x_10) ;  /* 0x0000000000449947 */ /* 0x000fea0003800000 */
[----:B------:R-:W0:Y:S01]  /*0b00*/  LDC.64 R10, c[0x0][0x3a0] ;  /* 0x0000e800ff0a7b82 */ /* 0x000e220000000a00 */
[----:B------:R-:W-:-:S04]  /*0b10*/  IMAD.IADD R15, R12, 0x1, R14 ;  /* 0x000000010c0f7824 */ /* 0x000fc800078e020e */
[----:B0-----:R-:W-:-:S05]  /*0b20*/  IMAD.WIDE R10, R15, 0xc, R10 ;  /* 0x0000000c0f0a7825 */ /* 0x001fca00078e020a */
[----:B------:R-:W2:Y:S01]  /*0b30*/  LDG.E R16, desc[UR6][R10.64+0x4] ;  /* 0x000004060a107981 */ /* 0x000ea2000c1e1900 */
[----:B------:R-:W-:Y:S02]  /*0b40*/  ISETP.NE.AND P1, PT, R5, 0x1, PT ;  /* 0x000000010500780c */ /* 0x000fe40003f25270 */
[CC--:B--2---:R-:W-:Y:S02]  /*0b50*/  ISETP.GE.AND P0, PT, R16.reuse, R19.reuse, PT ;  /* 0x000000131000720c */ /* 0x0c4fe40003f06270 */
[----:B------:R-:W-:Y:S02]  /*0b60*/  VIMNMX R18, PT, PT, R16, R19, PT ;  /* 0x0000001310127248 */ /* 0x000fe40003fe0100 */
[----:B------:R-:W-:-:S07]  /*0b70*/  SEL R13, R14, R13, !P0 ;  /* 0x0000000d0e0d7207 */ /* 0x000fce0004000000 */
[----:B------:R-:W-:Y:S05]  /*0b80*/  @!P1 BRA `(.L_x_10) ;  /* 0x0000000000209947 */ /* 0x000fea0003800000 */
[----:B------:R-:W-:Y:S01]  /*0b90*/  ISETP.NE.AND P1, PT, R5, 0x2, PT ;  /* 0x000000020500780c */ /* 0x000fe20003f25270 */
[----:B------:R-:W2:-:S12]  /*0ba0*/  LDG.E R15, desc[UR6][R10.64+0x10] ;  /* 0x000010060a0f7981 */ /* 0x000e98000c1e1900 */
[----:B------:R-:W3:Y:S01]  /*0bb0*/  @P1 LDG.E R16, desc[UR6][R10.64+0x1c] ;  /* 0x00001c060a101981 */ /* 0x000ee2000c1e1900 */
[----:B--2---:R-:W-:Y:S02]  /*0bc0*/  ISETP.GE.AND P0, PT, R15, R18, PT ;  /* 0x000000120f00720c */ /* 0x004fe40003f06270 */
[----:B------:R-:W-:-:S04]  /*0bd0*/  VIMNMX R15, PT, PT, R18, R15, PT ;  /* 0x0000000f120f7248 */ /* 0x000fc80003fe0100 */
[----:B---3--:R-:W-:-:S07]  /*0be0*/  ISETP.GE.OR P2, PT, R16, R15, !P1 ;  /* 0x0000000f1000720c */ /* 0x008fce0004f46670 */
[----:B------:R-:W-:-:S06]  /*0bf0*/  @!P0 VIADD R13, R14, 0x1 ;  /* 0x000000010e0d8836 */ /* 0x000fcc0000000000 */
[----:B------:R-:W-:-:S07]  /*0c00*/  @!P2 IADD3 R13, PT, PT, R14, 0x2, RZ ;  /* 0x000000020e0da810 */ /* 0x000fce0007ffe0ff */
.L_x_10:
[----:B------:R-:W0:Y:S08]  /*0c10*/  LDC.64 R14, c[0x0][0x380] ;  /* 0x0000e000ff0e7b82 */ /* 0x000e300000000a00 */
[----:B------:R-:W1:Y:S08]  /*0c20*/  LDC.64 R16, c[0x0][0x3a8] ;  /* 0x0000ea00ff107b82 */ /* 0x000e700000000a00 */
[----:B------:R-:W2:Y:S01]  /*0c30*/  LDC.64 R10, c[0x0][0x3a0] ;  /* 0x0000e800ff0a7b82 */ /* 0x000ea20000000a00 */
[----:B0-----:R-:W-:-:S06]  /*0c40*/  IMAD.WIDE R14, R0, 0x4, R14 ;  /* 0x00000004000e7825 */ /* 0x001fcc00078e020e */
[----:B------:R-:W1:Y:S01]  /*0c50*/  LDG.E R15, desc[UR6][R14.64] ;  /* 0x000000060e0f7981 */ /* 0x000e62000c1e1900 */
[----:B------:R-:W-:Y:S02]  /*0c60*/  IMAD.IADD R13, R12, 0x1, R13 ;  /* 0x000000010c0d7824 */ /* 0x000fe400078e020d */
[----:B-1----:R-:W-:-:S05]  /*0c70*/  IMAD.WIDE R16, R15, 0xc, R16 ;  /* 0x0000000c0f107825 */ /* 0x002fca00078e0210 */
[----:B------:R-:W3:Y:S04]  /*0c80*/  LDG.E R19, desc[UR6][R16.64] ;  /* 0x0000000610137981 */ /* 0x000ee8000c1e1900 */
[----:B------:R-:W4:Y:S01]  /*0c90*/  LDG.E R21, desc[UR6][R16.64+0x8] ;  /* 0x0000080610157981 */ /* 0x000f22000c1e1900 */
[----:B--2---:R-:W-:-:S04]  /*0ca0*/  IMAD.WIDE R10, R13, 0xc, R10 ;  /* 0x0000000c0d0a7825 */ /* 0x004fc800078e020a */
[----:B------:R-:W-:-:S05]  /*0cb0*/  IMAD.MOV.U32 R13, RZ, RZ, 0x1 ;  /* 0x00000001ff0d7424 */ /* 0x000fca00078e00ff */
[----:B------:R0:W-:Y:S04]  /*0cc0*/  STG.E desc[UR6][R10.64+0x4], R13 ;  /* 0x0000040d0a007986 */ /* 0x0001e8000c101906 */
[----:B---3--:R0:W-:Y:S04]  /*0cd0*/  STG.E desc[UR6][R10.64], R19 ;  /* 0x000000130a007986 */ /* 0x0081e8000c101906 */
[----:B----4-:R0:W-:Y:S01]  /*0ce0*/  STG.E desc[UR6][R10.64+0x8], R21 ;  /* 0x000008150a007986 */ /* 0x0101e2000c101906 */
[----:B------:R-:W-:Y:S05]  /*0cf0*/  BRA `(.L_x_13) ;  /* 0x0000000c00347947 */ /* 0x000fea0003800000 */
.L_x_7:
[----:B------:R-:W0:Y:S01]  /*0d00*/  LDC.64 R12, c[0x0][0x380] ;  /* 0x0000e000ff0c7b82 */ /* 0x000e220000000a00 */
[----:B------:R-:W-:Y:S02]  /*0d10*/  ISETP.GE.U32.AND P0, PT, R2, 0x7, PT ;  /* 0x000000070200780c */ /* 0x000fe40003f06070 */
[----:B------:R-:W-:Y:S01]  /*0d20*/  CS2R R20, SRZ ;  /* 0x0000000000147805 */ /* 0x000fe2000001ff00 */
[----:B0-----:R-:W-:-:S10]  /*0d30*/  IMAD.WIDE R12, R0, 0x4, R12 ;  /* 0x00000004000c7825 */ /* 0x001fd400078e020c */
[----:B------:R-:W-:Y:S05]  /*0d40*/  @!P0 BRA `(.L_x_14) ;  /* 0x0000000400508947 */ /* 0x000fea0003800000 */
[----:B------:R-:W-:Y:S01]  /*0d50*/  HFMA2 R20, -RZ, RZ, 0, 0 ;  /* 0x00000000ff147431 */ /* 0x000fe200000001ff */
[----:B------:R-:W0:Y:S01]  /*0d60*/  LDCU UR5, c[0x0][0x3b0] ;  /* 0x00007600ff0577ac */ /* 0x000e220008000800 */
[----:B------:R-:W-:-:S05]  /*0d70*/  UMOV UR4, URZ ;  /* 0x000000ff00047c82 */ /* 0x000fca0008000000 */
.L_x_15:
[----:B-1----:R-:W2:Y:S01]  /*0d80*/  LDG.E R19, desc[UR6][R12.64] ;  /* 0x000000060c137981 */ /* 0x002ea2000c1e1900 */
[----:B------:R-:W2:Y:S01]  /*0d90*/  LDC.64 R16, c[0x0][0x3a8] ;  /* 0x0000ea00ff107b82 */ /* 0x000ea20000000a00 */
[----:B0-----:R-:W-:-:S04]  /*0da0*/  IMAD.U32 R9, RZ, RZ, UR5 ;  /* 0x00000005ff097e24 */ /* 0x001fc8000f8e00ff */
[----:B------:R-:W-:-:S03]  /*0db0*/  IMAD R21, R0, R9, UR4 ;  /* 0x0000000400157e24 */ /* 0x000fc6000f8e0209 */
[----:B------:R-:W0:Y:S02]  /*0dc0*/  LDC.64 R14, c[0x0][0x3a0] ;  /* 0x0000e800ff0e7b82 */ /* 0x000e240000000a00 */
[----:B0-----:R-:W-:-:S05]  /*0dd0*/  IMAD.WIDE R14, R21, 0xc, R14 ;  /* 0x0000000c150e7825 */ /* 0x001fca00078e020e */
[----:B------:R-:W3:Y:S04]  /*0de0*/  LDG.E R22, desc[UR6][R14.64] ;  /* 0x000000060e167981 */ /* 0x000ee8000c1e1900 */
[----:B------:R-:W4:Y:S01]  /*0df0*/  LDG.E R24, desc[UR6][R14.64+0xc] ;  /* 0x00000c060e187981 */ /* 0x000f22000c1e1900 */
[----:B--2---:R-:W-:-:S05]  /*0e00*/  IMAD.WIDE R18, R19, 0xc, R16 ;  /* 0x0000000c13127825 */ /* 0x004fca00078e0210 */
[----:B------:R-:W3:Y:S02]  /*0e10*/  LDG.E R21, desc[UR6][R18.64] ;  /* 0x0000000612157981 */ /* 0x000ee4000c1e1900 */
[----:B---3--:R-:W-:-:S13]  /*0e20*/  ISETP.NE.AND P6, PT, R22, R21, PT ;  /* 0x000000151600720c */ /* 0x008fda0003fc5270 */
[----:B------:R-:W2:Y:S02]  /*0e30*/  @!P6 LDG.E R22, desc[UR6][R14.64+0x4] ;  /* 0x000004060e16e981 */ /* 0x000ea4000c1e1900 */
[----:B--2---:R-:W-:-:S05]  /*0e40*/  @!P6 VIADD R25, R22, 0x1 ;  /* 0x000000011619e836 */ /* 0x004fca0000000000 */
[----:B------:R0:W-:Y:S04]  /*0e50*/  @!P6 STG.E desc[UR6][R14.64+0x4], R25 ;  /* 0x000004190e00e986 */ /* 0x0001e8000c101906 */
[----:B------:R-:W2:Y:S02]  /*0e60*/  @!P6 LDG.E R23, desc[UR6][R12.64] ;  /* 0x000000060c17e981 */ /* 0x000ea4000c1e1900 */
[----:B--2---:R-:W-:-:S05]  /*0e70*/  @!P6 IMAD.WIDE R22, R23, 0xc, R16 ;  /* 0x0000000c1716e825 */ /* 0x004fca00078e0210 */
[----:B------:R-:W4:Y:S02]  /*0e80*/  @!P6 LDG.E R21, desc[UR6][R22.64] ;  /* 0x000000061615e981 */ /* 0x000f24000c1e1900 */
[----:B----4-:R-:W-:Y:S02]  /*0e90*/  ISETP.NE.AND P0, PT, R24, R21, PT ;  /* 0x000000151800720c */ /* 0x010fe40003f05270 */
[----:B------:R-:W2:Y:S11]  /*0ea0*/  LDG.E R24, desc[UR6][R14.64+0x18] ;  /* 0x000018060e187981 */ /* 0x000eb6000c1e1900 */
[----:B------:R-:W3:Y:S02]  /*0eb0*/  @!P0 LDG.E R18, desc[UR6][R14.64+0x10] ;  /* 0x000010060e128981 */ /* 0x000ee4000c1e1900 */
[----:B---3--:R-:W-:-:S05]  /*0ec0*/  @!P0 IADD3 R27, PT, PT, R18, 0x1, RZ ;  /* 0x00000001121b8810 */ /* 0x008fca0007ffe0ff */
[----:B------:R1:W-:Y:S04]  /*0ed0*/  @!P0 STG.E desc[UR6][R14.64+0x10], R27 ;  /* 0x0000101b0e008986 */ /* 0x0003e8000c101906 */
[----:B------:R-:W3:Y:S02]  /*0ee0*/  @!P0 LDG.E R19, desc[UR6][R12.64] ;  /* 0x000000060c138981 */ /* 0x000ee4000c1e1900 */
[----:B---3--:R-:W-:-:S05]  /*0ef0*/  @!P0 IMAD.WIDE R18, R19, 0xc, R16 ;  /* 0x0000000c13128825 */ /* 0x008fca00078e0210 */
[----:B------:R-:W2:Y:S02]  /*0f00*/  @!P0 LDG.E R21, desc[UR6][R18.64] ;  /* 0x0000000612158981 */ /* 0x000ea4000c1e1900 */
[----:B--2---:R-:W-:-:S13]  /*0f10*/  ISETP.NE.AND P1, PT, R24, R21, PT ;  /* 0x000000151800720c */ /* 0x004fda0003f25270 */
[----:B------:R-:W0:Y:S02]  /*0f20*/  @!P1 LDG.E R24, desc[UR6][R14.64+0x1c] ;  /* 0x00001c060e189981 */ /* 0x000e24000c1e1900 */
[----:B0-----:R-:W-:Y:S02]  /*0f30*/  @!P1 VIADD R25, R24, 0x1 ;  /* 0x0000000118199836 */ /* 0x001fe40000000000 */
[----:B------:R-:W2:Y:S04]  /*0f40*/  LDG.E R24, desc[UR6][R14.64+0x24] ;  /* 0x000024060e187981 */ /* 0x000ea8000c1e1900 */
[----:B------:R0:W-:Y:S04]  /*0f50*/  @!P1 STG.E desc[UR6][R14.64+0x1c], R25 ;  /* 0x00001c190e009986 */ /* 0x0001e8000c101906 */
[----:B------:R-:W3:Y:S02]  /*0f60*/  @!P1 LDG.E R23, desc[UR6][R12.64] ;  /* 0x000000060c179981 */ /* 0x000ee4000c1e1900 */
[----:B---3--:R-:W-:-:S05]  /*0f70*/  @!P1 IMAD.WIDE R22, R23, 0xc, R16 ;  /* 0x0000000c17169825 */ /* 0x008fca00078e0210 */
[----:B------:R-:W2:Y:S02]  /*0f80*/  @!P1 LDG.E R21, desc[UR6][R22.64] ;  /* 0x0000000616159981 */ /* 0x000ea4000c1e1900 */
[----:B--2---:R-:W-:-:S13]  /*0f90*/  ISETP.NE.AND P2, PT, R24, R21, PT ;  /* 0x000000151800720c */ /* 0x004fda0003f45270 */
[----:B------:R-:W1:Y:S02]  /*0fa0*/  @!P2 LDG.E R24, desc[UR6][R14.64+0x28] ;  /* 0x000028060e18a981 */ /* 0x000e64000c1e1900 */
[----:B-1----:R-:W-:Y:S02]  /*0fb0*/  @!P2 VIADD R27, R24, 0x1 ;  /* 0x00000001181ba836 */ /* 0x002fe40000000000 */
[----:B------:R-:W2:Y:S04]  /*0fc0*/  LDG.E R24, desc[UR6][R14.64+0x30] ;  /* 0x000030060e187981 */ /* 0x000ea8000c1e1900 */
[----:B------:R1:W-:Y:S04]  /*0fd0*/  @!P2 STG.E desc[UR6][R14.64+0x28], R27 ;  /* 0x0000281b0e00a986 */ /* 0x0003e8000c101906 */
[----:B------:R-:W3:Y:S02]  /*0fe0*/  @!P2 LDG.E R19, desc[UR6][R12.64] ;  /* 0x000000060c13a981 */ /* 0x000ee4000c1e1900 */
[----:B---3--:R-:W-:-:S05]  /*0ff0*/  @!P2 IMAD.WIDE R18, R19, 0xc, R16 ;  /* 0x0000000c1312a825 */ /* 0x008fca00078e0210 */
[----:B------:R-:W2:Y:S02]  /*1000*/  @!P2 LDG.E R21, desc[UR6][R18.64] ;  /* 0x000000061215a981 */ /* 0x000ea4000c1e1900 */
[----:B--2---:R-:W-:-:S13]  /*1010*/  ISETP.NE.AND P3, PT, R24, R21, PT ;  /* 0x000000151800720c */ /* 0x004fda0003f65270 */
[----:B------:R-:W0:Y:S02]  /*1020*/  @!P3 LDG.E R24, desc[UR6][R14.64+0x34] ;  /* 0x000034060e18b981 */ /* 0x000e24000c1e1900 */
[----:B0-----:R-:W-:Y:S02]  /*1030*/  @!P3 IADD3 R25, PT, PT, R24, 0x1, RZ ;  /* 0x000000011819b810 */ /* 0x001fe40007ffe0ff */
[----:B------:R-:W2:Y:S04]  /*1040*/  LDG.E R24, desc[UR6][R14.64+0x3c] ;  /* 0x00003c060e187981 */ /* 0x000ea8000c1e1900 */
[----:B------:R0:W-:Y:S04]  /*1050*/  @!P3 STG.E desc[UR6][R14.64+0x34], R25 ;  /* 0x000034190e00b986 */ /* 0x0001e8000c101906 */
[----:B------:R-:W3:Y:S02]  /*1060*/  @!P3 LDG.E R23, desc[UR6][R12.64] ;  /* 0x000000060c17b981 */ /* 0x000ee4000c1e1900 */
[----:B---3--:R-:W-:-:S05]  /*1070*/  @!P3 IMAD.WIDE R22, R23, 0xc, R16 ;  /* 0x0000000c1716b825 */ /* 0x008fca00078e0210 */
[----:B------:R-:W2:Y:S04]  /*1080*/  @!P3 LDG.E R21, desc[UR6][R22.64] ;  /* 0x000000061615b981 */ /* 0x000ea8000c1e1900 */
[----:B------:R-:W3:Y:S01]  /*1090*/  LDG.E R22, desc[UR6][R14.64+0x54] ;  /* 0x000054060e167981 */ /* 0x000ee2000c1e1900 */
[----:B--2---:R-:W-:-:S13]  /*10a0*/  ISETP.NE.AND P4, PT, R24, R21, PT ;  /* 0x000000151800720c */ /* 0x004fda0003f85270 */
[----:B------:R-:W1:Y:S02]  /*10b0*/  @!P4 LDG.E R24, desc[UR6][R14.64+0x40] ;  /* 0x000040060e18c981 */ /* 0x000e64000c1e1900 */
[----:B-1----:R-:W-:Y:S02]  /*10c0*/  @!P4 VIADD R27, R24, 0x1 ;  /* 0x00000001181bc836 */ /* 0x002fe40000000000 */
[----:B------:R-:W2:Y:S04]  /*10d0*/  LDG.E R24, desc[UR6][R14.64+0x48] ;  /* 0x000048060e187981 */ /* 0x000ea8000c1e1900 */
[----:B------:R1:W-:Y:S04]  /*10e0*/  @!P4 STG.E desc[UR6][R14.64+0x40], R27 ;  /* 0x0000401b0e00c986 */ /* 0x0003e8000c101906 */
[----:B------:R-:W4:Y:S02]  /*10f0*/  @!P4 LDG.E R19, desc[UR6][R12.64] ;  /* 0x000000060c13c981 */ /* 0x000f24000c1e1900 */
[----:B----4-:R-:W-:-:S05]  /*1100*/  @!P4 IMAD.WIDE R18, R19, 0xc, R16 ;  /* 0x0000000c1312c825 */ /* 0x010fca00078e0210 */
[----:B------:R-:W2:Y:S02]  /*1110*/  @!P4 LDG.E R21, desc[UR6][R18.64] ;  /* 0x000000061215c981 */ /* 0x000ea4000c1e1900 */
[----:B--2---:R-:W-:-:S13]  /*1120*/  ISETP.NE.AND P5, PT, R24, R21, PT ;  /* 0x000000151800720c */ /* 0x004fda0003fa5270 */
[----:B------:R-:W2:Y:S02]  /*1130*/  @!P5 LDG.E R24, desc[UR6][R14.64+0x4c] ;  /* 0x00004c060e18d981 */ /* 0x000ea4000c1e1900 */
[----:B--2---:R-:W-:-:S05]  /*1140*/  @!P5 VIADD R23, R24, 0x1 ;  /* 0x000000011817d836 */ /* 0x004fca0000000000 */
[----:B------:R1:W-:Y:S04]  /*1150*/  @!P5 STG.E desc[UR6][R14.64+0x4c], R23 ;  /* 0x00004c170e00d986 */ /* 0x0003e8000c101906 */
[----:B0-----:R-:W2:Y:S02]  /*1160*/  @!P5 LDG.E R25, desc[UR6][R12.64] ;  /* 0x000000060c19d981 */ /* 0x001ea4000c1e1900 */
[----:B--2---:R-:W-:-:S05]  /*1170*/  @!P5 IMAD.WIDE R16, R25, 0xc, R16 ;  /* 0x0000000c1910d825 */ /* 0x004fca00078e0210 */
[----:B------:R-:W3:Y:S01]  /*1180*/  @!P5 LDG.E R21, desc[UR6][R16.64] ;  /* 0x000000061015d981 */ /* 0x000ee2000c1e1900 */
[----:B------:R-:W-:Y:S02]  /*1190*/  @!P6 MOV R20, 0x1 ;  /* 0x000000010014e802 */ /* 0x000fe40000000f00 */
[----:B---3--:R-:W-:-:S13]  /*11a0*/  ISETP.NE.AND P6, PT, R22, R21, PT ;  /* 0x000000151600720c */ /* 0x008fda0003fc5270 */
[----:B------:R-:W2:Y:S01]  /*11b0*/  @!P6 LDG.E R18, desc[UR6][R14.64+0x58] ;  /* 0x000058060e12e981 */ /* 0x000ea2000c1e1900 */
[----:B------:R-:W-:Y:S01]  /*11c0*/  UIADD3 UR4, UPT, UPT, UR4, 0x8, URZ ;  /* 0x0000000804047890 */ /* 0x000fe2000fffe0ff */
[----:B------:R-:W-:-:S05]  /*11d0*/  @!P0 IMAD.MOV.U32 R20, RZ, RZ, 0x1 ;  /* 0x00000001ff148424 */ /* 0x000fca00078e00ff */
[----:B------:R-:W-:Y:S02]  /*11e0*/  ISETP.NE.AND P0, PT, R7, UR4, PT ;  /* 0x0000000407007c0c */ /* 0x000fe4000bf05270 */
[----:B------:R-:W-:Y:S01]  /*11f0*/  @!P1 MOV R20, 0x1 ;  /* 0x0000000100149802 */ /* 0x000fe20000000f00 */
[----:B------:R-:W-:Y:S02]  /*1200*/  @!P2 IMAD.MOV.U32 R20, RZ, RZ, 0x1 ;  /* 0x00000001ff14a424 */ /* 0x000fe400078e00ff */
[----:B------:R-:W-:Y:S01]  /*1210*/  @!P3 IMAD.MOV.U32 R20, RZ, RZ, 0x1 ;  /* 0x00000001ff14b424 */ /* 0x000fe200078e00ff */
[----:B------:R-:W-:Y:S01]  /*1220*/  @!P4 MOV R20, 0x1 ;  /* 0x000000010014c802 */ /* 0x000fe20000000f00 */
[----:B------:R-:W-:Y:S02]  /*1230*/  @!P5 IMAD.MOV.U32 R20, RZ, RZ, 0x1 ;  /* 0x00000001ff14d424 */ /* 0x000fe400078e00ff */
[----:B------:R-:W-:Y:S02]  /*1240*/  @!P6 IMAD.MOV.U32 R20, RZ, RZ, 0x1 ;  /* 0x00000001ff14e424 */ /* 0x000fe400078e00ff */
[----:B--2---:R-:W-:-:S05]  /*1250*/  @!P6 VIADD R19, R18, 0x1 ;  /* 0x000000011213e836 */ /* 0x004fca0000000000 */
[----:B------:R1:W-:Y:S01]  /*1260*/  @!P6 STG.E desc[UR6][R14.64+0x58], R19 ;  /* 0x000058130e00e986 */ /* 0x0003e2000c101906 */
[----:B------:R-:W-:Y:S05]  /*1270*/  @P0 BRA `(.L_x_15) ;  /* 0xfffffff800c00947 */ /* 0x000fea000383ffff */
[----:B------:R-:W-:-:S07]  /*1280*/  MOV R21, R7 ;  /* 0x0000000700157202 */ /* 0x000fce0000000f00 */
.L_x_14:
[----:B------:R-:W-:-:S13]  /*1290*/  ISETP.NE.AND P0, PT, R4, RZ, PT ;  /* 0x000000ff0400720c */ /* 0x000fda0003f05270 */
[----:B------:R-:W-:Y:S05]  /*12a0*/  @!P0 BRA `(.L_x_16) ;  /* 0x00000004006c8947 */ /* 0x000fea0003800000 */
[----:B------:R-:W-:Y:S02]  /*12b0*/  ISETP.GE.U32.AND P0, PT, R8, 0x3, PT ;  /* 0x000000030800780c */ /* 0x000fe40003f06070 */
[----:B------:R-:W-:-:S11]  /*12c0*/  ISETP.NE.AND P4, PT, R5, RZ, PT ;  /* 0x000000ff0500720c */ /* 0x000fd60003f85270 */
[----:B------:R-:W-:Y:S05]  /*12d0*/  @!P0 BRA `(.L_x_17) ;  /* 0x0000000000a48947 */ /* 0x000fea0003800000 */
[----:B-1----:R-:W2:Y:S01]  /*12e0*/  LDG.E R19, desc[UR6][R12.64] ;  /* 0x000000060c137981 */ /* 0x002ea2000c1e1900 */
[----:B------:R-:W2:Y:S01]  /*12f0*/  LDC.64 R14, c[0x0][0x3a8] ;  /* 0x0000ea00ff0e7b82 */ /* 0x000ea20000000a00 */
[----:B------:R-:W-:-:S07]  /*1300*/  IMAD R23, R0, R9, R21 ;  /* 0x0000000900177224 */ /* 0x000fce00078e0215 */
        /* <DEDUP_REMOVED lines=10> */
[----:B------:R-:W2:Y:S04]  /*13b0*/  @!P0 LDG.E R23, desc[UR6][R12.64] ;  /* 0x000000060c178981 */ /* 0x000ea8000c1e1900 */
[----:B0-----:R-:W3:Y:S01]  /*13c0*/  LDG.E R25, desc[UR6][R16.64+0x18] ;  /* 0x0000180610197981 */ /* 0x001ee2000c1e1900 */
[----:B--2---:R-:W-:-:S05]  /*13d0*/  @!P0 IMAD.WIDE R22, R23, 0xc, R14 ;  /* 0x0000000c17168825 */ /* 0x004fca00078e020e */
[----:B------:R-:W4:Y:S02]  /*13e0*/  @!P0 LDG.E R24, desc[UR6][R22.64] ;  /* 0x0000000616188981 */ /* 0x000f24000c1e1900 */
[----:B----4-:R-:W-:-:S13]  /*13f0*/  ISETP.NE.AND P1, PT, R27, R24, PT ;  /* 0x000000181b00720c */ /* 0x010fda0003f25270 */
[----:B------:R-:W2:Y:S02]  /*1400*/  @!P1 LDG.E R18, desc[UR6][R16.64+0x10] ;  /* 0x0000100610129981 */ /* 0x000ea4000c1e1900 */
[----:B--2---:R-:W-:-:S05]  /*1410*/  @!P1 VIADD R27, R18, 0x1 ;  /* 0x00000001121b9836 */ /* 0x004fca0000000000 */
[----:B------:R0:W-:Y:S04]  /*1420*/  @!P1 STG.E desc[UR6][R16.64+0x10], R27 ;  /* 0x0000101b10009986 */ /* 0x0001e8000c101906 */
[----:B------:R-:W2:Y:S02]  /*1430*/  @!P1 LDG.E R19, desc[UR6][R12.64] ;  /* 0x000000060c139981 */ /* 0x000ea4000c1e1900 */
[----:B--2---:R-:W-:-:S05]  /*1440*/  @!P1 IMAD.WIDE R18, R19, 0xc, R14 ;  /* 0x0000000c13129825 */ /* 0x004fca00078e020e */
[----:B------:R-:W3:Y:S02]  /*1450*/  @!P1 LDG.E R24, desc[UR6][R18.64] ;  /* 0x0000000612189981 */ /* 0x000ee4000c1e1900 */
[----:B---3--:R-:W-:-:S13]  /*1460*/  ISETP.NE.AND P2, PT, R25, R24, PT ;  /* 0x000000181900720c */ /* 0x008fda0003f45270 */
[----:B------:R-:W2:Y:S02]  /*1470*/  @!P2 LDG.E R25, desc[UR6][R16.64+0x1c] ;  /* 0x00001c061019a981 */ /* 0x000ea4000c1e1900 */
[----:B--2---:R-:W-:-:S05]  /*1480*/  @!P2 IADD3 R25, PT, PT, R25, 0x1, RZ ;  /* 0x000000011919a810 */ /* 0x004fca0007ffe0ff */
[----:B------:R0:W-:Y:S04]  /*1490*/  @!P2 STG.E desc[UR6][R16.64+0x1c], R25 ;  /* 0x00001c191000a986 */ /* 0x0001e8000c101906 */
[----:B------:R-:W2:Y:S02]  /*14a0*/  @!P2 LDG.E R23, desc[UR6][R12.64] ;  /* 0x000000060c17a981 */ /* 0x000ea4000c1e1900 */
[----:B--2---:R-:W-:Y:S02]  /*14b0*/  @!P2 IMAD.WIDE R14, R23, 0xc, R14 ;  /* 0x0000000c170ea825 */ /* 0x004fe400078e020e */
[----:B------:R-:W2:Y:S04]  /*14c0*/  LDG.E R23, desc[UR6][R16.64+0x24] ;  /* 0x0000240610177981 */ /* 0x000ea8000c1e1900 */
[----:B------:R-:W2:Y:S02]  /*14d0*/  @!P2 LDG.E R24, desc[UR6][R14.64] ;  /* 0x000000060e18a981 */ /* 0x000ea4000c1e1900 */
[----:B--2---:R-:W-:-:S13]  /*14e0*/  ISETP.NE.AND P3, PT, R23, R24, PT ;  /* 0x000000181700720c */ /* 0x004fda0003f65270 */
[----:B------:R-:W2:Y:S01]  /*14f0*/  @!P3 LDG.E R22, desc[UR6][R16.64+0x28] ;  /* 0x000028061016b981 */ /* 0x000ea2000c1e1900 */
[----:B------:R-:W-:Y:S01]  /*1500*/  @!P0 IMAD.MOV.U32 R20, RZ, RZ, 0x1 ;  /* 0x00000001ff148424 */ /* 0x000fe200078e00ff */
[----:B------:R-:W-:Y:S01]  /*1510*/  @!P1 MOV R20, 0x1 ;  /* 0x0000000100149802 */ /* 0x000fe20000000f00 */
[----:B------:R-:W-:Y:S01]  /*1520*/  @!P2 IMAD.MOV.U32 R20, RZ, RZ, 0x1 ;  /* 0x00000001ff14a424 */ /* 0x000fe200078e00ff */
[----:B------:R-:W-:Y:S01]  /*1530*/  @!P3 MOV R20, 0x1 ;  /* 0x000000010014b802 */ /* 0x000fe20000000f00 */
[----:B------:R-:W-:Y:S02]  /*1540*/  VIADD R21, R21, 0x4 ;  /* 0x0000000415157836 */ /* 0x000fe40000000000 */
[----:B--2---:R-:W-:-:S05]  /*1550*/  @!P3 VIADD R19, R22, 0x1 ;  /* 0x000000011613b836 */ /* 0x004fca0000000000 */
[----:B------:R0:W-:Y:S02]  /*1560*/  @!P3 STG.E desc[UR6][R16.64+0x28], R19 ;  /* 0x000028131000b986 */ /* 0x0001e4000c101906 */
.L_x_17:
[----:B------:R-:W-:Y:S04]  /*1570*/  BSSY.RECONVERGENT B1, `(.L_x_16) ;  /* 0x000002e000017945 */ /* 0x000fe80003800200 */
[----:B------:R-:W-:Y:S05]  /*1580*/  @!P4 BRA `(.L_x_18) ;  /* 0x0000000000b0c947 */ /* 0x000fea0003800000 */
[----:B------:R-:W-:-:S13]  /*1590*/  ISETP.NE.AND P0, PT, R5, 0x1, PT ;  /* 0x000000010500780c */ /* 0x000fda0003f05270 */
[----:B------:R-:W-:Y:S05]  /*15a0*/  @!P0 BRA `(.L_x_19) ;  /* 0x0000000000688947 */ /* 0x000fea0003800000 */
[----:B0-----:R-:W2:Y:S01]  /*15b0*/  LDG.E R17, desc[UR6][R12.64] ;  /* 0x000000060c117981 */ /* 0x001ea2000c1e1900 */
[----:B-1----:R-:W2:Y:S01]  /*15c0*/  LDC.64 R14, c[0x0][0x3a8] ;  /* 0x0000ea00ff0e7b82 */ /* 0x002ea20000000a00 */
[----:B------:R-:W-:-:S07]  /*15d0*/  IMAD R23, R0, R9, R21 ;  /* 0x0000000900177224 */ /* 0x000fce00078e0215 */
[----:B------:R-:W0:Y:S02]  /*15e0*/  LDC.64 R18, c[0x0][0x3a0] ;  /* 0x0000e800ff127b82 */ /* 0x000e240000000a00 */
[----:B0-----:R-:W-:-:S05]  /*15f0*/  IMAD.WIDE R18, R23, 0xc, R18 ;  /* 0x0000000c17127825 */ /* 0x001fca00078e0212 */
[----:B------:R-:W3:Y:S01]  /*1600*/  LDG.E R22, desc[UR6][R18.64] ;  /* 0x0000000612167981 */ /* 0x000ee2000c1e1900 */
[----:B--2---:R-:W-:-:S05]  /*1610*/  IMAD.WIDE R16, R17, 0xc, R14 ;  /* 0x0000000c11107825 */ /* 0x004fca00078e020e */
[----:B------:R-:W3:Y:S02]  /*1620*/  LDG.E R23, desc[UR6][R16.64] ;  /* 0x0000000610177981 */ /* 0x000ee4000c1e1900 */
[----:B---3--:R-:W-:-:S13]  /*1630*/  ISETP.NE.AND P0, PT, R22, R23, PT ;  /* 0x000000171600720c */ /* 0x008fda0003f05270 */
[----:B------:R-:W2:Y:S02]  /*1640*/  @!P0 LDG.E R22, desc[UR6][R18.64+0x4] ;  /* 0x0000040612168981 */ /* 0x000ea4000c1e1900 */
[----:B--2---:R-:W-:Y:S02]  /*1650*/  @!P0 VIADD R25, R22, 0x1 ;  /* 0x0000000116198836 */ /* 0x004fe40000000000 */
[----:B------:R-:W2:Y:S04]  /*1660*/  LDG.E R22, desc[UR6][R18.64+0xc] ;  /* 0x00000c0612167981 */ /* 0x000ea8000c1e1900 */
[----:B------:R0:W-:Y:S04]  /*1670*/  @!P0 STG.E desc[UR6][R18.64+0x4], R25 ;  /* 0x0000041912008986 */ /* 0x0001e8000c101906 */
[----:B------:R-:W3:Y:S02]  /*1680*/  @!P0 LDG.E R27, desc[UR6][R12.64] ;  /* 0x000000060c1b8981 */ /* 0x000ee4000c1e1900 */
[----:B---3--:R-:W-:-:S05]  /*1690*/  @!P0 IMAD.WIDE R14, R27, 0xc, R14 ;  /* 0x0000000c1b0e8825 */ /* 0x008fca00078e020e */
[----:B------:R-:W2:Y:S01]  /*16a0*/  @!P0 LDG.E R23, desc[UR6][R14.64] ;  /* 0x000000060e178981 */ /* 0x000ea2000c1e1900 */
[----:B------:R-:W-:Y:S01]  /*16b0*/  BSSY.RECONVERGENT B2, `(.L_x_20) ;  /* 0x0000008000027945 */ /* 0x000fe20003800200 */
[----:B------:R-:W-:Y:S01]  /*16c0*/  @!P0 IMAD.MOV.U32 R20, RZ, RZ, 0x1 ;  /* 0x00000001ff148424 */ /* 0x000fe200078e00ff */
[----:B--2---:R-:W-:-:S13]  /*16d0*/  ISETP.NE.AND P1, PT, R22, R23, PT ;  /* 0x000000171600720c */ /* 0x004fda0003f25270 */
[----:B0-----:R-:W-:Y:S05]  /*16e0*/  @P1 BRA `(.L_x_21) ;  /* 0x0000000000101947 */ /* 0x001fea0003800000 */
[----:B------:R-:W2:Y:S01]  /*16f0*/  LDG.E R14, desc[UR6][R18.64+0x10] ;  /* 0x00001006120e7981 */ /* 0x000ea2000c1e1900 */
[----:B------:R-:W-:Y:S01]  /*1700*/  IMAD.MOV.U32 R20, RZ, RZ, 0x1 ;  /* 0x00000001ff147424 */ /* 0x000fe200078e00ff */
[----:B--2---:R-:W-:-:S05]  /*1710*/  IADD3 R15, PT, PT, R14, 0x1, RZ ;  /* 0x000000010e0f7810 */ /* 0x004fca0007ffe0ff */
[----:B------:R0:W-:Y:S02]  /*1720*/  STG.E desc[UR6][R18.64+0x10], R15 ;  /* 0x0000100f12007986 */ /* 0x0001e4000c101906 */
.L_x_21:
[----:B------:R-:W-:Y:S05]  /*1730*/  BSYNC.RECONVERGENT B2 ;  /* 0x0000000000027941 */ /* 0x000fea0003800200 */
.L_x_20:
[----:B------:R-:W-:-:S07]  /*1740*/  VIADD R21, R21, 0x2 ;  /* 0x0000000215157836 */ /* 0x000fce0000000000 */
.L_x_19:
[----:B------:R-:W-:-:S13]  /*1750*/  LOP3.LUT P0, RZ, R9, 0x1, RZ, 0xc0, !PT ;  /* 0x0000000109ff7812 */ /* 0x000fda000780c0ff */
[----:B------:R-:W-:Y:S05]  /*1760*/  @!P0 BRA `(.L_x_18) ;  /* 0x0000000000388947 */ /* 0x000fea0003800000 */
[----:B-1----:R-:W2:Y:S01]  /*1770*/  LDG.E R23, desc[UR6][R12.64] ;  /* 0x000000060c177981 */ /* 0x002ea2000c1e1900 */
[----:B0-----:R-:W2:Y:S01]  /*1780*/  LDC.64 R14, c[0x0][0x3a8] ;  /* 0x0000ea00ff0e7b82 */ /* 0x001ea20000000a00 */
[----:B------:R-:W-:-:S07]  /*1790*/  IMAD R19, R0, R9, R21 ;  /* 0x0000000900137224 */ /* 0x000fce00078e0215 */
[----:B------:R-:W0:Y:S02]  /*17a0*/  LDC.64 R16, c[0x0][0x3a0] ;  /* 0x0000e800ff107b82 */ /* 0x000e240000000a00 */
[----:B0-----:R-:W-:-:S05]  /*17b0*/  IMAD.WIDE R16, R19, 0xc, R16 ;  /* 0x0000000c13107825 */ /* 0x001fca00078e0210 */
[----:B------:R-:W3:Y:S01]  /*17c0*/  LDG.E R18, desc[UR6][R16.64] ;  /* 0x0000000610127981 */ /* 0x000ee2000c1e1900 */
[----:B--2---:R-:W-:-:S06]  /*17d0*/  IMAD.WIDE R14, R23, 0xc, R14 ;  /* 0x0000000c170e7825 */ /* 0x004fcc00078e020e */
[----:B------:R-:W3:Y:S02]  /*17e0*/  LDG.E R15, desc[UR6][R14.64] ;  /* 0x000000060e0f7981 */ /* 0x000ee4000c1e1900 */
[----:B---3--:R-:W-:-:S13]  /*17f0*/  ISETP.NE.AND P0, PT, R18, R15, PT ;  /* 0x0000000f1200720c */ /* 0x008fda0003f05270 */
[----:B------:R-:W-:Y:S05]  /*1800*/  @P0 BRA `(.L_x_18) ;  /* 0x0000000000100947 */ /* 0x000fea0003800000 */
[----:B------:R-:W2:Y:S01]  /*1810*/  LDG.E R14, desc[UR6][R16.64+0x4] ;  /* 0x00000406100e7981 */ /* 0x000ea2000c1e1900 */
[----:B------:R-:W-:Y:S01]  /*1820*/  IMAD.MOV.U32 R20, RZ, RZ, 0x1 ;  /* 0x00000001ff147424 */ /* 0x000fe200078e00ff */
[----:B--2---:R-:W-:-:S05]  /*1830*/  IADD3 R15, PT, PT, R14, 0x1, RZ ;  /* 0x000000010e0f7810 */ /* 0x004fca0007ffe0ff */
[----:B------:R2:W-:Y:S02]  /*1840*/  STG.E desc[UR6][R16.64+0x4], R15 ;  /* 0x0000040f10007986 */ /* 0x0005e4000c101906 */
.L_x_18:
[----:B------:R-:W-:Y:S05]  /*1850*/  BSYNC.RECONVERGENT B1 ;  /* 0x0000000000017941 */ /* 0x000fea0003800200 */
.L_x_16:
[----:B------:R-:W-:-:S13]  /*1860*/  ISETP.NE.AND P0, PT, R20, RZ, PT ;  /* 0x000000ff1400720c */ /* 0x000fda0003f05270 */
[----:B------:R-:W-:Y:S05]  /*1870*/  @P0 BRA `(.L_x_13) ;  /* 0x0000000000540947 */ /* 0x000fea0003800000 */
[----:B------:R-:W3:Y:S01]  /*1880*/  LDG.E R13, desc[UR6][R12.64] ;  /* 0x000000060c0d7981 */ /* 0x000ee2000c1e1900 */
[----:B01----:R-:W3:Y:S03]  /*1890*/  LDC.64 R18, c[0x0][0x3a8] ;  /* 0x0000ea00ff127b82 */ /* 0x003ee60000000a00 */
[----:B--2---:R-:W2:Y:S05]  /*18a0*/  LDG.E R16, desc[UR6][R10.64] ;  /* 0x000000060a107981 */ /* 0x004eaa000c1e1900 */
[----:B------:R-:W0:Y:S01]  /*18b0*/  LDC.64 R14, c[0x0][0x3a0] ;  /* 0x0000e800ff0e7b82 */ /* 0x000e220000000a00 */
[----:B---3--:R-:W-:-:S05]  /*18c0*/  IMAD.WIDE R18, R13, 0xc, R18 ;  /* 0x0000000c0d127825 */ /* 0x008fca00078e0212 */
[----:B------:R-:W3:Y:S04]  /*18d0*/  LDG.E R21, desc[UR6][R18.64] ;  /* 0x0000000612157981 */ /* 0x000ee8000c1e1900 */
[----:B------:R-:W4:Y:S04]  /*18e0*/  LDG.E R23, desc[UR6][R18.64+0x4] ;  /* 0x0000040612177981 */ /* 0x000f28000c1e1900 */
[----:B------:R-:W5:Y:S01]  /*18f0*/  LDG.E R25, desc[UR6][R18.64+0x8] ;  /* 0x0000080612197981 */ /* 0x000f62000c1e1900 */
[----:B--2---:R-:W-:-:S04]  /*1900*/  IMAD R17, R0, R9, R16 ;  /* 0x0000000900117224 */ /* 0x004fc800078e0210 */
[----:B0-----:R-:W-:-:S05]  /*1910*/  IMAD.WIDE R16, R17, 0xc, R14 ;  /* 0x0000000c11107825 */ /* 0x001fca00078e020e */
[----:B---3--:R3:W-:Y:S04]  /*1920*/  STG.E desc[UR6][R16.64], R21 ;  /* 0x0000001510007986 */ /* 0x0087e8000c101906 */
[----:B----4-:R3:W-:Y:S04]  /*1930*/  STG.E desc[UR6][R16.64+0x4], R23 ;  /* 0x0000041710007986 */ /* 0x0107e8000c101906 */
[----:B-----5:R3:W-:Y:S04]  /*1940*/  STG.E desc[UR6][R16.64+0x8], R25 ;  /* 0x0000081910007986 */ /* 0x0207e8000c101906 */
[----:B------:R-:W2:Y:S01]  /*1950*/  LDG.E R12, desc[UR6][R10.64] ;  /* 0x000000060a0c7981 */ /* 0x000ea2000c1e1900 */
[----:B------:R-:W-:-:S02]  /*1960*/  IMAD.MOV.U32 R27, RZ, RZ, 0x1 ;  /* 0x00000001ff1b7424 */ /* 0x000fc400078e00ff */
[----:B--2---:R-:W-:-:S04]  /*1970*/  IMAD R13, R0, R9, R12 ;  /* 0x00000009000d7224 */ /* 0x004fc800078e020c */
[----:B------:R-:W-:-:S05]  /*1980*/  IMAD.WIDE R14, R13, 0xc, R14 ;  /* 0x0000000c0d0e7825 */ /* 0x000fca00078e020e */
[----:B------:R3:W-:Y:S04]  /*1990*/  STG.E desc[UR6][R14.64+0x4], R27 ;  /* 0x0000041b0e007986 */ /* 0x0007e8000c101906 */
[----:B------:R-:W2:Y:S02]  /*19a0*/  LDG.E R12, desc[UR6][R10.64] ;  /* 0x000000060a0c7981 */ /* 0x000ea4000c1e1900 */
[----:B--2---:R-:W-:-:S05]  /*19b0*/  IADD3 R13, PT, PT, R12, 0x1, RZ ;  /* 0x000000010c0d7810 */ /* 0x004fca0007ffe0ff */
[----:B------:R3:W-:Y:S02]  /*19c0*/  STG.E desc[UR6][R10.64], R13 ;  /* 0x0000000d0a007986 */ /* 0x0007e4000c101906 */
.L_x_13:
[----:B------:R-:W-:Y:S05]  /*19d0*/  BSYNC.RECONVERGENT B0 ;  /* 0x0000000000007941 */ /* 0x000fea0003800200 */
.L_x_6:
[----:B------:R-:W-:-:S05]  /*19e0*/  VIADD R0, R0, 0x1 ;  /* 0x0000000100007836 */ /* 0x000fca0000000000 */
[----:B------:R-:W-:-:S13]  /*19f0*/  ISETP.GE.AND P0, PT, R0, R9, PT ;  /* 0x000000090000720c */ /* 0x000fda0003f06270 */
[----:B------:R-:W-:Y:S05]  /*1a00*/  @!P0 BRA `(.L_x_22) ;  /* 0xffffffe400cc8947 */ /* 0x000fea000383ffff */
[----:B------:R-:W-:Y:S05]  /*1a10*/  EXIT ;  /* 0x000000000000794d */ /* 0x000fea0003800000 */
.L_x_5:
[----:B------:R-:W-:Y:S01]  /*1a20*/  IMAD.IADD R12, R7, 0x1, -R0 ;  /* 0x00000001070c7824 */ /* 0x000fe200078e0a00 */
[----:B------:R-:W1:Y:S01]  /*1a30*/  LDCU UR8, c[0x0][0x3b0] ;  /* 0x00007600ff0877ac */ /* 0x000e620008000800 */
[----:B------:R-:W-:Y:S03]  /*1a40*/  BSSY.RECONVERGENT B0, `(.L_x_23) ;  /* 0x0000032000007945 */ /* 0x000fe60003800200 */
[----:B------:R-:W-:-:S13]  /*1a50*/  LOP3.LUT P0, R12, R12, 0x3, RZ, 0xc0, !PT ;  /* 0x000000030c0c7812 */ /* 0x000fda000780c0ff */
[----:B------:R-:W-:Y:S05]  /*1a60*/  @!P0 BRA `(.L_x_24) ;  /* 0x0000000000bc8947 */ /* 0x000fea0003800000 */
[----:B------:R-:W2:Y:S01]  /*1a70*/  LDC.64 R2, c[0x0][0x3a0] ;  /* 0x0000e800ff027b82 */ /* 0x000ea20000000a00 */
[----:B------:R-:W-:-:S07]  /*1a80*/  HFMA2 R13, -RZ, RZ, 0, 0 ;  /* 0x00000000ff0d7431 */ /* 0x000fce00000001ff */
[----:B------:R-:W3:Y:S08]  /*1a90*/  LDC.64 R4, c[0x0][0x3a8] ;  /* 0x0000ea00ff047b82 */ /* 0x000ef00000000a00 */
[----:B------:R-:W4:Y:S08]  /*1aa0*/  LDC.64 R8, c[0x0][0x380] ;  /* 0x0000e000ff087b82 */ /* 0x000f300000000a00 */
[----:B------:R-:W0:Y:S02]  /*1ab0*/  LDC.64 R10, c[0x0][0x398] ;  /* 0x0000e600ff0a7b82 */ /* 0x000e240000000a00 */
.L_x_28:
[----:B01----:R-:W-:-:S05]  /*1ac0*/  IMAD.WIDE R14, R0, 0x4, R10 ;  /* 0x00000004000e7825 */ /* 0x003fca00078e020a */
[----:B------:R-:W5:Y:S01]  /*1ad0*/  LDG.E R16, desc[UR6][R14.64] ;  /* 0x000000060e107981 */ /* 0x000f62000c1e1900 */
[----:B-1----:R-:W-:Y:S01]  /*1ae0*/  IMAD.U32 R7, RZ, RZ, UR8 ;  /* 0x00000008ff077e24 */ /* 0x002fe2000f8e00ff */
[----:B------:R-:W-:Y:S01]  /*1af0*/  BSSY.RECONVERGENT B1, `(.L_x_25) ;  /* 0x0000024000017945 */ /* 0x000fe20003800200 */
[----:B------:R-:W-:-:S05]  /*1b00*/  VIADD R13, R13, 0x1 ;  /* 0x000000010d0d7836 */ /* 0x000fca0000000000 */
[----:B------:R-:W-:Y:S02]  /*1b10*/  ISETP.NE.AND P1, PT, R13, R12, PT ;  /* 0x0000000c0d00720c */ /* 0x000fe40003f25270 */
[----:B-----5:R-:W-:-:S13]  /*1b20*/  ISETP.GE.AND P0, PT, R16, R7, PT ;  /* 0x000000071000720c */ /* 0x020fda0003f06270 */
[----:B------:R-:W-:Y:S05]  /*1b30*/  @!P0 BRA `(.L_x_26) ;  /* 0x0000000000308947 */ /* 0x000fea0003800000 */
[----:B----4-:R-:W-:-:S06]  /*1b40*/  IMAD.WIDE R16, R0, 0x4, R8 ;  /* 0x0000000400107825 */ /* 0x010fcc00078e0208 */
[----:B------:R-:W3:Y:S01]  /*1b50*/  LDG.E R17, desc[UR6][R16.64] ;  /* 0x0000000610117981 */ /* 0x000ee2000c1e1900 */
[----:B------:R-:W-:Y:S02]  /*1b60*/  IMAD R15, R0, R7, RZ ;  /* 0x00000007000f7224 */ /* 0x000fe400078e02ff */
[----:B---3--:R-:W-:-:S05]  /*1b70*/  IMAD.WIDE R18, R17, 0xc, R4 ;  /* 0x0000000c11127825 */ /* 0x008fca00078e0204 */
[----:B------:R-:W3:Y:S04]  /*1b80*/  LDG.E R21, desc[UR6][R18.64] ;  /* 0x0000000612157981 */ /* 0x000ee8000c1e1900 */
[----:B------:R-:W4:Y:S01]  /*1b90*/  LDG.E R23, desc[UR6][R18.64+0x8] ;  /* 0x0000080612177981 */ /* 0x000f22000c1e1900 */
[----:B--2---:R-:W-:Y:S01]  /*1ba0*/  IMAD.WIDE R14, R15, 0xc, R2 ;  /* 0x0000000c0f0e7825 */ /* 0x004fe200078e0202 */
[----:B------:R-:W-:-:S05]  /*1bb0*/  MOV R25, 0x1 ;  /* 0x0000000100197802 */ /* 0x000fca0000000f00 */
[----:B------:R0:W-:Y:S04]  /*1bc0*/  STG.E desc[UR6][R14.64+-0x8], R25 ;  /* 0xfffff8190e007986 */ /* 0x0001e8000c101906 */
[----:B---3--:R0:W-:Y:S04]  /*1bd0*/  STG.E desc[UR6][R14.64+-0xc], R21 ;  /* 0xfffff4150e007986 */ /* 0x0081e8000c101906 */
[----:B----4-:R0:W-:Y:S01]  /*1be0*/  STG.E desc[UR6][R14.64+-0x4], R23 ;  /* 0xfffffc170e007986 */ /* 0x0101e2000c101906 */
[----:B------:R-:W-:Y:S05]  /*1bf0*/  BRA `(.L_x_27) ;  /* 0x00000000004c7947 */ /* 0x000fea0003800000 */
.L_x_26:
[----:B----4-:R-:W-:-:S05]  /*1c00*/  IMAD.WIDE R20, R0, 0x4, R8 ;  /* 0x0000000400147825 */ /* 0x010fca00078e0208 */
[----:B------:R-:W3:Y:S01]  /*1c10*/  LDG.E R19, desc[UR6][R20.64] ;  /* 0x0000000614137981 */ /* 0x000ee2000c1e1900 */
[----:B------:R-:W-:Y:S02]  /*1c20*/  IMAD R17, R0, R7, R16 ;  /* 0x0000000700117224 */ /* 0x000fe400078e0210 */
[----:B---3--:R-:W-:-:S05]  /*1c30*/  IMAD.WIDE R18, R19, 0xc, R4 ;  /* 0x0000000c13127825 */ /* 0x008fca00078e0204 */
[----:B------:R-:W3:Y:S04]  /*1c40*/  LDG.E R23, desc[UR6][R18.64] ;  /* 0x0000000612177981 */ /* 0x000ee8000c1e1900 */
[----:B------:R-:W4:Y:S04]  /*1c50*/  LDG.E R25, desc[UR6][R18.64+0x4] ;  /* 0x0000040612197981 */ /* 0x000f28000c1e1900 */
[----:B------:R-:W5:Y:S01]  /*1c60*/  LDG.E R27, desc[UR6][R18.64+0x8] ;  /* 0x00000806121b7981 */ /* 0x000f62000c1e1900 */
[----:B--2---:R-:W-:-:S05]  /*1c70*/  IMAD.WIDE R16, R17, 0xc, R2 ;  /* 0x0000000c11107825 */ /* 0x004fca00078e0202 */
        /* <DEDUP_REMOVED lines=11> */
.L_x_27:
[----:B------:R-:W-:Y:S05]  /*1d30*/  BSYNC.RECONVERGENT B1 ;  /* 0x0000000000017941 */ /* 0x000fea0003800200 */
.L_x_25:
[----:B------:R-:W-:Y:S01]  /*1d40*/  VIADD R0, R0, 0x1 ;  /* 0x0000000100007836 */ /* 0x000fe20000000000 */
[----:B------:R-:W-:Y:S06]  /*1d50*/  @P1 BRA `(.L_x_28) ;  /* 0xfffffffc00581947 */ /* 0x000fec000383ffff */
.L_x_24:
[----:B01----:R-:W-:Y:S05]  /*1d60*/  BSYNC.RECONVERGENT B0 ;  /* 0x0000000000007941 */ /* 0x003fea0003800200 */
.L_x_23:
[----:B------:R-:W-:Y:S01]  /*1d70*/  IADD3 R6, PT, PT, R6, UR4, -R7 ;  /* 0x0000000406067c10 */ /* 0x000fe2000fffe807 */
[----:B------:R-:W0:Y:S03]  /*1d80*/  LDCU UR5, c[0x0][0x3b0] ;  /* 0x00007600ff0577ac */ /* 0x000e260008000800 */
[----:B------:R-:W-:Y:S01]  /*1d90*/  ISETP.GT.U32.AND P0, PT, R6, -0x4, PT ;  /* 0xfffffffc0600780c */ /* 0x000fe20003f04070 */
[----:B------:R-:W1:-:S12]  /*1da0*/  LDCU.128 UR12, c[0x0][0x3a0] ;  /* 0x00007400ff0c77ac */ /* 0x000e580008000c00 */
[----:B01----:R-:W-:Y:S05]  /*1db0*/  @P0 EXIT ;  /* 0x000000000000094d */ /* 0x003fea0003800000 */
.L_x_29:
[----:B------:R-:W0:Y:S08]  /*1dc0*/  LDC.64 R2, c[0x0][0x398] ;  /* 0x0000e600ff027b82 */ /* 0x000e300000000a00 */
[----:B------:R-:W1:Y:S01]  /*1dd0*/  LDC.64 R4, c[0x0][0x380] ;  /* 0x0000e000ff047b82 */ /* 0x000e620000000a00 */
[----:B0-----:R-:W-:-:S05]  /*1de0*/  IMAD.WIDE R2, R0, 0x4, R2 ;  /* 0x0000000400027825 */ /* 0x001fca00078e0202 */
[----:B------:R-:W2:Y:S01]  /*1df0*/  LDG.E R13, desc[UR6][R2.64] ;  /* 0x00000006020d7981 */ /* 0x000ea2000c1e1900 */
[----:B-1----:R-:W-:Y:S01]  /*1e00*/  IMAD.WIDE R4, R0, 0x4, R4 ;  /* 0x0000000400047825 */ /* 0x002fe200078e0204 */
[----:B--2---:R-:W-:-:S13]  /*1e10*/  ISETP.GE.AND P0, PT, R13, UR5, PT ;  /* 0x000000050d007c0c */ /* 0x004fda000bf06270 */
[----:B------:R-:W2:Y:S01]  /*1e20*/  @!P0 LDG.E R15, desc[UR6][R4.64] ;  /* 0x00000006040f8981 */ /* 0x000ea2000c1e1900 */
[----:B------:R-:W-:Y:S01]  /*1e30*/  @!P0 MOV R6, UR14 ;  /* 0x0000000e00068c02 */ /* 0x000fe20008000f00 */
[----:B------:R-:W-:Y:S01]  /*1e40*/  @!P0 IMAD.U32 R7, RZ, RZ, UR15 ;  /* 0x0000000fff078e24 */ /* 0x000fe2000f8e00ff */
[----:B------:R-:W-:Y:S01]  /*1e50*/  @!P0 MOV R8, UR12 ;  /* 0x0000000c00088c02 */ /* 0x000fe20008000f00 */
[----:B------:R-:W-:Y:S02]  /*1e60*/  @!P0 IMAD.U32 R9, RZ, RZ, UR13 ;  /* 0x0000000dff098e24 */ /* 0x000fe4000f8e00ff */
[----:B--2---:R-:W-:-:S05]  /*1e70*/  @!P0 IMAD.WIDE R14, R15, 0xc, R6 ;  /* 0x0000000c0f0e8825 */ /* 0x004fca00078e0206 */
[----:B------:R-:W2:Y:S04]  /*1e80*/  @!P0 LDG.E R11, desc[UR6][R14.64] ;  /* 0x000000060e0b8981 */ /* 0x000ea8000c1e1900 */
[----:B------:R-:W3:Y:S04]  /*1e90*/  @!P0 LDG.E R19, desc[UR6][R14.64+0x4] ;  /* 0x000004060e138981 */ /* 0x000ee8000c1e1900 */
[----:B------:R-:W4:Y:S01]  /*1ea0*/  @!P0 LDG.E R21, desc[UR6][R14.64+0x8] ;  /* 0x000008060e158981 */ /* 0x000f22000c1e1900 */
[----:B------:R-:W-:-:S04]  /*1eb0*/  @!P0 IMAD R13, R0, UR5, R13 ;  /* 0x00000005000d8c24 */ /* 0x000fc8000f8e020d */
[----:B------:R-:W-:-:S05]  /*1ec0*/  @!P0 IMAD.WIDE R12, R13, 0xc, R8 ;  /* 0x0000000c0d0c8825 */ /* 0x000fca00078e0208 */
[----:B--2---:R-:W-:Y:S04]  /*1ed0*/  @!P0 STG.E desc[UR6][R12.64], R11 ;  /* 0x0000000b0c008986 */ /* 0x004fe8000c101906 */
[----:B---3--:R-:W-:Y:S04]  /*1ee0*/  @!P0 STG.E desc[UR6][R12.64+0x4], R19 ;  /* 0x000004130c008986 */ /* 0x008fe8000c101906 */
[----:B----4-:R-:W-:Y:S04]  /*1ef0*/  @!P0 STG.E desc[UR6][R12.64+0x8], R21 ;  /* 0x000008150c008986 */ /* 0x010fe8000c101906 */
[----:B------:R-:W2:Y:S01]  /*1f00*/  @!P0 LDG.E R17, desc[UR6][R2.64] ;  /* 0x0000000602118981 */ /* 0x000ea2000c1e1900 */
[----:B------:R-:W-:-:S02]  /*1f10*/  HFMA2 R10, -RZ, RZ, 0, 5.9604644775390625e-08 ;  /* 0x00000001ff0a7431 */ /* 0x000fc400000001ff */
[----:B--2---:R-:W-:-:S04]  /*1f20*/  @!P0 IMAD R17, R0, UR5, R17 ;  /* 0x0000000500118c24 */ /* 0x004fc8000f8e0211 */
[----:B------:R-:W-:-:S05]  /*1f30*/  @!P0 IMAD.WIDE R16, R17, 0xc, R8 ;  /* 0x0000000c11108825 */ /* 0x000fca00078e0208 */
[----:B------:R0:W-:Y:S04]  /*1f40*/  @!P0 STG.E desc[UR6][R16.64+0x4], R10 ;  /* 0x0000040a10008986 */ /* 0x0001e8000c101906 */
[----:B------:R-:W2:Y:S02]  /*1f50*/  @!P0 LDG.E R14, desc[UR6][R2.64] ;  /* 0x00000006020e8981 */ /* 0x000ea4000c1e1900 */
[----:B--2---:R-:W-:-:S05]  /*1f60*/  @!P0 VIADD R23, R14, 0x1 ;  /* 0x000000010e178836 */ /* 0x004fca0000000000 */
[----:B------:R1:W-:Y:S04]  /*1f70*/  @!P0 STG.E desc[UR6][R2.64], R23 ;  /* 0x0000001702008986 */ /* 0x0003e8000c101906 */
[----:B------:R-:W2:Y:S01]  /*1f80*/  @P0 LDG.E R15, desc[UR6][R4.64] ;  /* 0x00000006040f0981 */ /* 0x000ea2000c1e1900 */
[----:B------:R-:W-:Y:S01]  /*1f90*/  @P0 MOV R6, UR14 ;  /* 0x0000000e00060c02 */ /* 0x000fe20008000f00 */
[----:B------:R-:W-:Y:S01]  /*1fa0*/  @P0 IMAD.U32 R7, RZ, RZ, UR15 ;  /* 0x0000000fff070e24 */ /* 0x000fe2000f8e00ff */
[----:B------:R-:W-:Y:S01]  /*1fb0*/  @P0 MOV R8, UR12 ;  /* 0x0000000c00080c02 */ /* 0x000fe20008000f00 */
[----:B------:R-:W-:Y:S02]  /*1fc0*/  @P0 IMAD.U32 R9, RZ, RZ, UR13 ;  /* 0x0000000dff090e24 */ /* 0x000fe4000f8e00ff */
[----:B--2---:R-:W-:-:S05]  /*1fd0*/  @P0 IMAD.WIDE R14, R15, 0xc, R6 ;  /* 0x0000000c0f0e0825 */ /* 0x004fca00078e0206 */
[----:B------:R-:W2:Y:S04]  /*1fe0*/  @P0 LDG.E R11, desc[UR6][R14.64] ;  /* 0x000000060e0b0981 */ /* 0x000ea8000c1e1900 */
[----:B------:R-:W3:Y:S01]  /*1ff0*/  @P0 LDG.E R19, desc[UR6][R14.64+0x8] ;  /* 0x000008060e130981 */ /* 0x000ee2000c1e1900 */
[----:B------:R-:W-:-:S04]  /*2000*/  @P0 IMAD R13, R0, UR5, RZ ;  /* 0x00000005000d0c24 */ /* 0x000fc8000f8e02ff */
[----:B------:R-:W-:-:S05]  /*2010*/  @P0 IMAD.WIDE R12, R13, 0xc, R8 ;  /* 0x0000000c0d0c0825 */ /* 0x000fca00078e0208 */
[----:B------:R-:W-:Y:S04]  /*2020*/  @P0 STG.E desc[UR6][R12.64+-0x8], R10 ;  /* 0xfffff80a0c000986 */ /* 0x000fe8000c101906 */
[----:B--2---:R-:W-:Y:S04]  /*2030*/  @P0 STG.E desc[UR6][R12.64+-0xc], R11 ;  /* 0xfffff40b0c000986 */ /* 0x004fe8000c101906 */
[----:B---3--:R2:W-:Y:S04]  /*2040*/  @P0 STG.E desc[UR6][R12.64+-0x4], R19 ;  /* 0xfffffc130c000986 */ /* 0x0085e8000c101906 */
[----:B------:R-:W3:Y:S02]  /*2050*/  LDG.E R20, desc[UR6][R2.64+0x4] ;  /* 0x0000040602147981 */ /* 0x000ee4000c1e1900 */
[----:B---3--:R-:W-:-:S13]  /*2060*/  ISETP.GE.AND P0, PT, R20, UR5, PT ;  /* 0x0000000514007c0c */ /* 0x008fda000bf06270 */
[----:B0-----:R-:W3:Y:S01]  /*2070*/  @P0 LDG.E R17, desc[UR6][R4.64+0x4] ;  /* 0x0000040604110981 */ /* 0x001ee2000c1e1900 */
[----:B------:R-:W-:Y:S01]  /*2080*/  IADD3 R27, PT, PT, R0, 0x1, RZ ;  /* 0x00000001001b7810 */ /* 0x000fe20007ffe0ff */
[----:B---3--:R-:W-:-:S05]  /*2090*/  @P0 IMAD.WIDE R16, R17, 0xc, R6 ;  /* 0x0000000c11100825 */ /* 0x008fca00078e0206 */
[----:B------:R-:W3:Y:S04]  /*20a0*/  @P0 LDG.E R21, desc[UR6][R16.64] ;  /* 0x0000000610150981 */ /* 0x000ee8000c1e1900 */
[----:B-1----:R-:W4:Y:S01]  /*20b0*/  @P0 LDG.E R23, desc[UR6][R16.64+0x8] ;  /* 0x0000080610170981 */ /* 0x002f22000c1e1900 */
[----:B------:R-:W-:-:S04]  /*20c0*/  @P0 IMAD R15, R27, UR5, RZ ;  /* 0x000000051b0f0c24 */ /* 0x000fc8000f8e02ff */
[----:B------:R-:W-:-:S05]  /*20d0*/  @P0 IMAD.WIDE R14, R15, 0xc, R8 ;  /* 0x0000000c0f0e0825 */ /* 0x000fca00078e0208 */
[----:B------:R-:W-:Y:S04]  /*20e0*/  @P0 STG.E desc[UR6][R14.64+-0x8], R10 ;  /* 0xfffff80a0e000986 */ /* 0x000fe8000c101906 */
[----:B---3--:R-:W-:Y:S04]  /*20f0*/  @P0 STG.E desc[UR6][R14.64+-0xc], R21 ;  /* 0xfffff4150e000986 */ /* 0x008fe8000c101906 */
[----:B----4-:R-:W-:Y:S04]  /*2100*/  @P0 STG.E desc[UR6][R14.64+-0x4], R23 ;  /* 0xfffffc170e000986 */ /* 0x010fe8000c101906 */
[----:B--2---:R-:W2:Y:S01]  /*2110*/  @!P0 LDG.E R19, desc[UR6][R4.64+0x4] ;  /* 0x0000040604138981 */ /* 0x004ea2000c1e1900 */
[----:B------:R-:W-:-:S02]  /*2120*/  @!P0 IMAD R13, R27, UR5, R20 ;  /* 0x000000051b0d8c24 */ /* 0x000fc4000f8e0214 */
[----:B--2---:R-:W-:-:S05]  /*2130*/  @!P0 IMAD.WIDE R18, R19, 0xc, R6 ;  /* 0x0000000c13128825 */ /* 0x004fca00078e0206 */
[----:B------:R-:W2:Y:S04]  /*2140*/  @!P0 LDG.E R11, desc[UR6][R18.64] ;  /* 0x00000006120b8981 */ /* 0x000ea8000c1e1900 */
[----:B------:R-:W3:Y:S04]  /*2150*/  @!P0 LDG.E R25, desc[UR6][R18.64+0x4] ;  /* 0x0000040612198981 */ /* 0x000ee8000c1e1900 */
[----:B------:R-:W4:Y:S01]  /*2160*/  @!P0 LDG.E R17, desc[UR6][R18.64+0x8] ;  /* 0x0000080612118981 */ /* 0x000f22000c1e1900 */
[----:B------:R-:W-:-:S05]  /*2170*/  @!P0 IMAD.WIDE R12, R13, 0xc, R8 ;  /* 0x0000000c0d0c8825 */ /* 0x000fca00078e0208 */
[----:B--2---:R0:W-:Y:S04]  /*2180*/  @!P0 STG.E desc[UR6][R12.64], R11 ;  /* 0x0000000b0c008986 */ /* 0x0041e8000c101906 */
[----:B---3--:R-:W-:Y:S04]  /*2190*/  @!P0 STG.E desc[UR6][R12.64+0x4], R25 ;  /* 0x000004190c008986 */ /* 0x008fe8000c101906 */
[----:B----4-:R1:W-:Y:S04]  /*21a0*/  @!P0 STG.E desc[UR6][R12.64+0x8], R17 ;  /* 0x000008110c008986 */ /* 0x0103e8000c101906 */
[----:B------:R-:W2:Y:S02]  /*21b0*/  @!P0 LDG.E R14, desc[UR6][R2.64+0x4] ;  /* 0x00000406020e8981 */ /* 0x000ea4000c1e1900 */
[----:B--2---:R-:W-:-:S04]  /*21c0*/  @!P0 IMAD R15, R27, UR5, R14 ;  /* 0x000000051b0f8c24 */ /* 0x004fc8000f8e020e */
[----:B------:R-:W-:-:S05]  /*21d0*/  @!P0 IMAD.WIDE R14, R15, 0xc, R8 ;  /* 0x0000000c0f0e8825 */ /* 0x000fca00078e0208 */
[----:B------:R-:W-:Y:S04]  /*21e0*/  @!P0 STG.E desc[UR6][R14.64+0x4], R10 ;  /* 0x0000040a0e008986 */ /* 0x000fe8000c101906 */
[----:B------:R-:W2:Y:S04]  /*21f0*/  LDG.E R27, desc[UR6][R2.64+0x8] ;  /* 0x00000806021b7981 */ /* 0x000ea8000c1e1900 */
[----:B------:R-:W3:Y:S01]  /*2200*/  @!P0 LDG.E R16, desc[UR6][R2.64+0x4] ;  /* 0x0000040602108981 */ /* 0x000ee2000c1e1900 */
[----:B--2---:R-:W-:Y:S01]  /*2210*/  ISETP.GE.AND P1, PT, R27, UR5, PT ;  /* 0x000000051b007c0c */ /* 0x004fe2000bf26270 */
[----:B---3--:R-:W-:-:S05]  /*2220*/  @!P0 VIADD R19, R16, 0x1 ;  /* 0x0000000110138836 */ /* 0x008fca0000000000 */
[----:B------:R2:W-:Y:S07]  /*2230*/  @!P0 STG.E desc[UR6][R2.64+0x4], R19 ;  /* 0x0000041302008986 */ /* 0x0005ee000c101906 */
[----:B0-----:R-:W1:Y:S01]  /*2240*/  @P1 LDG.E R11, desc[UR6][R4.64+0x8] ;  /* 0x00000806040b1981 */ /* 0x001e62000c1e1900 */
[----:B------:R-:W-:Y:S01]  /*2250*/  IADD3 R20, PT, PT, R0, 0x2, RZ ;  /* 0x0000000200147810 */ /* 0x000fe20007ffe0ff */
[----:B-1----:R-:W-:-:S05]  /*2260*/  @P1 IMAD.WIDE R16, R11, 0xc, R6 ;  /* 0x0000000c0b101825 */ /* 0x002fca00078e0206 */
[----:B------:R-:W3:Y:S04]  /*2270*/  @P1 LDG.E R11, desc[UR6][R16.64] ;  /* 0x00000006100b1981 */ /* 0x000ee8000c1e1900 */
[----:B------:R-:W4:Y:S01]  /*2280*/  @P1 LDG.E R21, desc[UR6][R16.64+0x8] ;  /* 0x0000080610151981 */ /* 0x000f22000c1e1900 */
        /* <DEDUP_REMOVED lines=12> */
[----:B--2---:R-:W-:Y:S04]  /*2350*/  @!P1 STG.E desc[UR6][R14.64], R23 ;  /* 0x000000170e009986 */ /* 0x004fe8000c101906 */
[----:B---3--:R0:W-:Y:S04]  /*2360*/  @!P1 STG.E desc[UR6][R14.64+0x4], R25 ;  /* 0x000004190e009986 */ /* 0x0081e8000c101906 */
[----:B----4-:R1:W-:Y:S04]  /*2370*/  @!P1 STG.E desc[UR6][R14.64+0x8], R17 ;  /* 0x000008110e009986 */ /* 0x0103e8000c101906 */
[----:B------:R-:W2:Y:S02]  /*2380*/  @!P1 LDG.E R11, desc[UR6][R2.64+0x8] ;  /* 0x00000806020b9981 */ /* 0x000ea4000c1e1900 */
[----:B--2---:R-:W-:-:S04]  /*2390*/  @!P1 IMAD R11, R20, UR5, R11 ;  /* 0x00000005140b9c24 */ /* 0x004fc8000f8e020b */
[----:B------:R-:W-:-:S05]  /*23a0*/  @!P1 IMAD.WIDE R12, R11, 0xc, R8 ;  /* 0x0000000c0b0c9825 */ /* 0x000fca00078e0208 */
[----:B------:R2:W-:Y:S04]  /*23b0*/  @!P1 STG.E desc[UR6][R12.64+0x4], R10 ;  /* 0x0000040a0c009986 */ /* 0x0005e8000c101906 */
[----:B------:R-:W3:Y:S04]  /*23c0*/  LDG.E R20, desc[UR6][R2.64+0xc] ;  /* 0x00000c0602147981 */ /* 0x000ee8000c1e1900 */
[----:B------:R-:W4:Y:S01]  /*23d0*/  @!P1 LDG.E R11, desc[UR6][R2.64+0x8] ;  /* 0x00000806020b9981 */ /* 0x000f22000c1e1900 */
[----:B---3--:R-:W-:Y:S01]  /*23e0*/  ISETP.GE.AND P0, PT, R20, UR5, PT ;  /* 0x0000000514007c0c */ /* 0x008fe2000bf06270 */
[----:B----4-:R-:W-:-:S05]  /*23f0*/  @!P1 VIADD R11, R11, 0x1 ;  /* 0x000000010b0b9836 */ /* 0x010fca0000000000 */
[----:B------:R3:W-:Y:S07]  /*2400*/  @!P1 STG.E desc[UR6][R2.64+0x8], R11 ;  /* 0x0000080b02009986 */ /* 0x0007ee000c101906 */
[----:B------:R-:W1:Y:S01]  /*2410*/  @P0 LDG.E R19, desc[UR6][R4.64+0xc] ;  /* 0x00000c0604130981 */ /* 0x000e62000c1e1900 */
[----:B0-----:R-:W-:Y:S01]  /*2420*/  IADD3 R25, PT, PT, R0, 0x3, RZ ;  /* 0x0000000300197810 */ /* 0x001fe20007ffe0ff */
[----:B-1----:R-:W-:-:S05]  /*2430*/  @P0 IMAD.WIDE R14, R19, 0xc, R6 ;  /* 0x0000000c130e0825 */ /* 0x002fca00078e0206 */
[----:B------:R-:W4:Y:S04]  /*2440*/  @P0 LDG.E R19, desc[UR6][R14.64] ;  /* 0x000000060e130981 */ /* 0x000f28000c1e1900 */
[----:B------:R-:W5:Y:S01]  /*2450*/  @P0 LDG.E R21, desc[UR6][R14.64+0x8] ;  /* 0x000008060e150981 */ /* 0x000f62000c1e1900 */
[----:B--2---:R-:W-:-:S04]  /*2460*/  @P0 IMAD R13, R25, UR5, RZ ;  /* 0x00000005190d0c24 */ /* 0x004fc8000f8e02ff */
[----:B------:R-:W-:-:S05]  /*2470*/  @P0 IMAD.WIDE R12, R13, 0xc, R8 ;  /* 0x0000000c0d0c0825 */ /* 0x000fca00078e0208 */
[----:B------:R0:W-:Y:S04]  /*2480*/  @P0 STG.E desc[UR6][R12.64+-0x8], R10 ;  /* 0xfffff80a0c000986 */ /* 0x0001e8000c101906 */
[----:B----4-:R0:W-:Y:S04]  /*2490*/  @P0 STG.E desc[UR6][R12.64+-0xc], R19 ;  /* 0xfffff4130c000986 */ /* 0x0101e8000c101906 */
[----:B-----5:R0:W-:Y:S04]  /*24a0*/  @P0 STG.E desc[UR6][R12.64+-0x4], R21 ;  /* 0xfffffc150c000986 */ /* 0x0201e8000c101906 */
[----:B------:R-:W2:Y:S02]  /*24b0*/  @!P0 LDG.E R17, desc[UR6][R4.64+0xc] ;  /* 0x00000c0604118981 */ /* 0x000ea4000c1e1900 */
[----:B--2---:R-:W-:-:S05]  /*24c0*/  @!P0 IMAD.WIDE R16, R17, 0xc, R6 ;  /* 0x0000000c11108825 */ /* 0x004fca00078e0206 */
[----:B---3--:R-:W2:Y:S04]  /*24d0*/  @!P0 LDG.E R11, desc[UR6][R16.64] ;  /* 0x00000006100b8981 */ /* 0x008ea8000c1e1900 */
[----:B------:R-:W3:Y:S04]  /*24e0*/  @!P0 LDG.E R23, desc[UR6][R16.64+0x4] ;  /* 0x0000040610178981 */ /* 0x000ee8000c1e1900 */
[----:B------:R-:W4:Y:S01]  /*24f0*/  @!P0 LDG.E R15, desc[UR6][R16.64+0x8] ;  /* 0x00000806100f8981 */ /* 0x000f22000c1e1900 */
[----:B------:R-:W-:-:S04]  /*2500*/  @!P0 IMAD R7, R25, UR5, R20 ;  /* 0x0000000519078c24 */ /* 0x000fc8000f8e0214 */
[----:B------:R-:W-:-:S05]  /*2510*/  @!P0 IMAD.WIDE R6, R7, 0xc, R8 ;  /* 0x0000000c07068825 */ /* 0x000fca00078e0208 */
[----:B--2---:R0:W-:Y:S04]  /*2520*/  @!P0 STG.E desc[UR6][R6.64], R11 ;  /* 0x0000000b06008986 */ /* 0x0041e8000c101906 */
[----:B---3--:R0:W-:Y:S04]  /*2530*/  @!P0 STG.E desc[UR6][R6.64+0x4], R23 ;  /* 0x0000041706008986 */ /* 0x0081e8000c101906 */
[----:B----4-:R0:W-:Y:S04]  /*2540*/  @!P0 STG.E desc[UR6][R6.64+0x8], R15 ;  /* 0x0000080f06008986 */ /* 0x0101e8000c101906 */
[----:B------:R-:W2:Y:S02]  /*2550*/  @!P0 LDG.E R12, desc[UR6][R2.64+0xc] ;  /* 0x00000c06020c8981 */ /* 0x000ea4000c1e1900 */
[----:B--2---:R-:W-:-:S04]  /*2560*/  @!P0 IMAD R5, R25, UR5, R12 ;  /* 0x0000000519058c24 */ /* 0x004fc8000f8e020c */
[----:B------:R-:W-:-:S05]  /*2570*/  @!P0 IMAD.WIDE R8, R5, 0xc, R8 ;  /* 0x0000000c05088825 */ /* 0x000fca00078e0208 */
[----:B------:R0:W-:Y:S04]  /*2580*/  @!P0 STG.E desc[UR6][R8.64+0x4], R10 ;  /* 0x0000040a08008986 */ /* 0x0001e8000c101906 */
[----:B------:R-:W2:Y:S01]  /*2590*/  @!P0 LDG.E R4, desc[UR6][R2.64+0xc] ;  /* 0x00000c0602048981 */ /* 0x000ea2000c1e1900 */
[----:B------:R-:W-:Y:S01]  /*25a0*/  IADD3 R0, PT, PT, R0, 0x4, RZ ;  /* 0x0000000400007810 */ /* 0x000fe20007ffe0ff */
[----:B--2---:R-:W-:-:S05]  /*25b0*/  @!P0 VIADD R5, R4, 0x1 ;  /* 0x0000000104058836 */ /* 0x004fca0000000000 */
[----:B------:R0:W-:Y:S01]  /*25c0*/  @!P0 STG.E desc[UR6][R2.64+0xc], R5 ;  /* 0x00000c0502008986 */ /* 0x0001e2000c101906 */
[----:B------:R-:W-:-:S13]  /*25d0*/  ISETP.GE.AND P0, PT, R0, UR5, PT ;  /* 0x0000000500007c0c */ /* 0x000fda000bf06270 */
[----:B0-----:R-:W-:Y:S05]  /*25e0*/  @!P0 BRA `(.L_x_29) ;  /* 0xfffffff400f48947 */ /* 0x001fea000383ffff */
[----:B------:R-:W-:Y:S05]  /*25f0*/  EXIT ;  /* 0x000000000000794d */ /* 0x000fea0003800000 */
.L_x_30:
        /* <DEDUP_REMOVED lines=16> */
.L_x_58:


//--------------------- .text._Z13SLPAListener2PiS_S_P7triplesi --------------------------
	.section	.text._Z13SLPAListener2PiS_S_P7triplesi,"ax",@progbits
	.align	128
        .global         _Z13SLPAListener2PiS_S_P7triplesi
        .type           _Z13SLPAListener2PiS_S_P7triplesi,@function
        .size           _Z13SLPAListener2PiS_S_P7triplesi,(.L_x_59 - _Z13SLPAListener2PiS_S_P7triplesi)
        .other          _Z13SLPAListener2PiS_S_P7triplesi,@"STO_CUDA_ENTRY STV_DEFAULT"
_Z13SLPAListener2PiS_S_P7triplesi:
.text._Z13SLPAListener2PiS_S_P7triplesi:
[----:B------:R-:W-:Y:S08]  /*0000*/  LDC R1, c[0x0][0x37c] ;  /* 0x0000df00ff017b82 */ /* 0x000ff00000000800 */
[----:B------:R-:W0:Y:S08]  /*0010*/  S2UR UR4, SR_CTAID.X ;  /* 0x00000000000479c3 */ /* 0x000e300000002500 */
[----:B------:R-:W0:Y:S02]  /*0020*/  LDC R0, c[0x0][0x3a0] ;  /* 0x0000e800ff007b82 */ /* 0x000e240000000800 */
[----:B0-----:R-:W-:-:S13]  /*0030*/  ISETP.LE.AND P0, PT, R0, UR4, PT ;  /* 0x0000000400007c0c */ /* 0x001fda000bf03270 */
[----:B------:R-:W-:Y:S05]  /*0040*/  @P0 EXIT ;  /* 0x000000000000094d */ /* 0x000fea0003800000 */
[----:B------:R-:W0:Y:S01]  /*0050*/  S2R R15, SR_TID.X ;  /* 0x00000000000f7919 */ /* 0x000e220000002100 */
[----:B------:R-:W0:Y:S01]  /*0060*/  LDC.64 R2, c[0x0][0x398] ;  /* 0x0000e600ff027b82 */ /* 0x000e220000000a00 */
[----:B------:R-:W-:Y:S01]  /*0070*/  IMAD.U32 R7, RZ, RZ, UR4 ;  /* 0x00000004ff077e24 */ /* 0x000fe2000f8e00ff */
[----:B------:R-:W1:Y:S01]  /*0080*/  LDCU UR5, c[0x0][0x360] ;  /* 0x00006c00ff0577ac */ /* 0x000e620008000800 */
[----:B------:R-:W2:Y:S02]  /*0090*/  LDCU.64 UR6, c[0x0][0x358] ;  /* 0x00006b00ff0677ac */ /* 0x000ea40008000a00 */
[----:B012---:R-:W-:-:S07]  /*00a0*/  IMAD.WIDE.U32 R2, R15, 0xc, R2 ;  /* 0x0000000c0f027825 */ /* 0x007fce00078e0002 */
.L_x_33:
[----:B0-----:R-:W0:Y:S01]  /*00b0*/  LDC.64 R4, c[0x0][0x380] ;  /* 0x0000e000ff047b82 */ /* 0x001e220000000a00 */
[----:B------:R-:W1:Y:S01]  /*00c0*/  LDCU UR4, c[0x0][0x3a0] ;  /* 0x00007400ff0477ac */ /* 0x000e620008000800 */
[----:B0-----:R-:W-:-:S05]  /*00d0*/  IMAD.WIDE R4, R7, 0x4, R4 ;  /* 0x0000000407047825 */ /* 0x001fca00078e0204 */
[----:B------:R-:W2:Y:S04]  /*00e0*/  LDG.E R0, desc[UR6][R4.64] ;  /* 0x0000000604007981 */ /* 0x000ea8000c1e1900 */
[----:B------:R-:W2:Y:S01]  /*00f0*/  LDG.E R9, desc[UR6][R4.64+0x4] ;  /* 0x0000040604097981 */ /* 0x000ea2000c1e1900 */
[----:B------:R-:W-:-:S05]  /*0100*/  VIADD R7, R7, UR5 ;  /* 0x0000000507077c36 */ /* 0x000fca0008000000 */
[----:B-1----:R-:W-:Y:S01]  /*0110*/  ISETP.GE.AND P0, PT, R7, UR4, PT ;  /* 0x0000000407007c0c */ /* 0x002fe2000bf06270 */
[----:B--2---:R-:W-:-:S05]  /*0120*/  IMAD.IADD R0, R9, 0x1, -R0 ;  /* 0x0000000109007824 */ /* 0x004fca00078e0a00 */
[----:B------:R-:W-:-:S04]  /*0130*/  LEA.HI R0, R0, R0, RZ, 0x1 ;  /* 0x0000000000007211 */ /* 0x000fc800078f08ff */
[----:B------:R-:W-:-:S04]  /*0140*/  SHF.R.S32.HI R0, RZ, 0x1, R0 ;  /* 0x00000001ff007819 */ /* 0x000fc80000011400 */
[----:B------:R-:W-:-:S13]  /*0150*/  ISETP.GE.U32.AND P1, PT, R15, R0, PT ;  /* 0x000000000f00720c */ /* 0x000fda0003f26070 */
[----:B------:R-:W-:Y:S05]  /*0160*/  @P1 BRA `(.L_x_31) ;  /* 0x0000000000501947 */ /* 0x000fea0003800000 */
.L_x_32:
[----:B0-----:R-:W0:Y:S01]  /*0170*/  LDC.64 R4, c[0x0][0x398] ;  /* 0x0000e600ff047b82 */ /* 0x001e220000000a00 */
[----:B------:R-:W-:-:S04]  /*0180*/  IMAD.IADD R9, R15, 0x1, R0 ;  /* 0x000000010f097824 */ /* 0x000fc800078e0200 */
[----:B0-----:R-:W-:Y:S02]  /*0190*/  IMAD.WIDE.U32 R4, R9, 0xc, R4 ;  /* 0x0000000c09047825 */ /* 0x001fe400078e0004 */
[----:B------:R-:W2:Y:S04]  /*01a0*/  LDG.E R9, desc[UR6][R2.64+0x4] ;  /* 0x0000040602097981 */ /* 0x000ea8000c1e1900 */
[----:B------:R-:W2:Y:S02]  /*01b0*/  LDG.E R6, desc[UR6][R4.64+0x4] ;  /* 0x0000040604067981 */ /* 0x000ea4000c1e1900 */
[----:B--2---:R-:W-:-:S13]  /*01c0*/  ISETP.GT.AND P1, PT, R9, R6, PT ;  /* 0x000000060900720c */ /* 0x004fda0003f24270 */
[----:B------:R-:W2:Y:S04]  /*01d0*/  @P1 LDG.E R11, desc[UR6][R2.64] ;  /* 0x00000006020b1981 */ /* 0x000ea8000c1e1900 */
[----:B------:R-:W3:Y:S01]  /*01e0*/  @P1 LDG.E R13, desc[UR6][R2.64+0x8] ;  /* 0x00000806020d1981 */ /* 0x000ee2000c1e1900 */
[----:B------:R-:W-:Y:S01]  /*01f0*/  LEA.HI R0, R0, R0, RZ, 0x1 ;  /* 0x0000000000007211 */ /* 0x000fe200078f08ff */
[----:B------:R-:W-:-:S03]  /*0200*/  @!P1 IMAD.MOV.U32 R9, RZ, RZ, R6 ;  /* 0x000000ffff099224 */ /* 0x000fc600078e0006 */
[----:B------:R-:W-:Y:S01]  /*0210*/  SHF.R.S32.HI R0, RZ, 0x1, R0 ;  /* 0x00000001ff007819 */ /* 0x000fe20000011400 */
[----:B------:R-:W2:Y:S04]  /*0220*/  @!P1 LDG.E R11, desc[UR6][R4.64] ;  /* 0x00000006040b9981 */ /* 0x000ea8000c1e1900 */
[----:B------:R-:W3:Y:S01]  /*0230*/  @!P1 LDG.E R13, desc[UR6][R4.64+0x8] ;  /* 0x00000806040d9981 */ /* 0x000ee2000c1e1900 */
[----:B------:R-:W-:Y:S01]  /*0240*/  ISETP.GE.U32.AND P1, PT, R15, R0, PT ;  /* 0x000000000f00720c */ /* 0x000fe20003f26070 */
[----:B------:R-:W-:Y:S05]  /*0250*/  WARPSYNC.ALL ;  /* 0x0000000000007948 */ /* 0x000fea0003800000 */
[----:B------:R0:W-:Y:S04]  /*0260*/  STG.E desc[UR6][R2.64+0x4], R9 ;  /* 0x0000040902007986 */ /* 0x0001e8000c101906 */
[----:B--2---:R0:W-:Y:S04]  /*0270*/  STG.E desc[UR6][R2.64], R11 ;  /* 0x0000000b02007986 */ /* 0x0041e8000c101906 */
[----:B---3--:R0:W-:Y:S01]  /*0280*/  STG.E desc[UR6][R2.64+0x8], R13 ;  /* 0x0000080d02007986 */ /* 0x0081e2000c101906 */
[----:B------:R-:W-:Y:S06]  /*0290*/  BAR.SYNC.DEFER_BLOCKING 0x0 ;  /* 0x0000000000007b1d */ /* 0x000fec0000010000 */
[----:B------:R-:W-:Y:S05]  /*02a0*/  @!P1 BRA `(.L_x_32) ;  /* 0xfffffffc00b09947 */ /* 0x000fea000383ffff */
.L_x_31:
[----:B------:R-:W-:Y:S05]  /*02b0*/  @!P0 BRA `(.L_x_33) ;  /* 0xfffffffc007c8947 */ /* 0x000fea000383ffff */
[----:B------:R-:W-:Y:S05]  /*02c0*/  EXIT ;  /* 0x000000000000794d */ /* 0x000fea0003800000 */
.L_x_34:
        /* <DEDUP_REMOVED lines=11> */
.L_x_59:


//--------------------- .text._Z13SLPAListener1PiS_S_P7triplesS_i --------------------------
	.section	.text._Z13SLPAListener1PiS_S_P7triplesS_i,"ax",@progbits
	.align	128
        .global         _Z13SLPAListener1PiS_S_P7triplesS_i
        .type           _Z13SLPAListener1PiS_S_P7triplesS_i,@function
        .size           _Z13SLPAListener1PiS_S_P7triplesS_i,(.L_x_60 - _Z13SLPAListener1PiS_S_P7triplesS_i)
        .other          _Z13SLPAListener1PiS_S_P7triplesS_i,@"STO_CUDA_ENTRY STV_DEFAULT"
_Z13SLPAListener1PiS_S_P7triplesS_i:
.text._Z13SLPAListener1PiS_S_P7triplesS_i:
[----:B------:R-:W-:Y:S08]  /*0000*/  LDC R1, c[0x0][0x37c] ;  /* 0x0000df00ff017b82 */ /* 0x000ff00000000800 */
[----:B------:R-:W0:Y:S01]  /*0010*/  LDC R5, c[0x0][0x3a8] ;  /* 0x0000ea00ff057b82 */ /* 0x000e220000000800 */
[----:B------:R-:W1:Y:S07]  /*0020*/  LDCU.64 UR8, c[0x0][0x358] ;  /* 0x00006b00ff0877ac */ /* 0x000e6e0008000a00 */
[----:B------:R-:W0:Y:S02]  /*0030*/  LDC.64 R2, c[0x0][0x380] ;  /* 0x0000e000ff027b82 */ /* 0x000e240000000a00 */
[----:B0-----:R-:W-:-:S05]  /*0040*/  IMAD.WIDE R2, R5, 0x4, R2 ;  /* 0x0000000405027825 */ /* 0x001fca00078e0202 */
[----:B-1----:R-:W2:Y:S01]  /*0050*/  LDG.E R0, desc[UR8][R2.64] ;  /* 0x0000000802007981 */ /* 0x002ea2000c1e1900 */
[----:B------:R-:W0:Y:S01]  /*0060*/  LDCU UR4, c[0x0][0x360] ;  /* 0x00006c00ff0477ac */ /* 0x000e220008000800 */
[----:B------:R-:W0:Y:S01]  /*0070*/  S2R R13, SR_CTAID.X ;  /* 0x00000000000d7919 */ /* 0x000e220000002500 */
[----:B------:R-:W0:Y:S02]  /*0080*/  S2R R4, SR_TID.X ;  /* 0x0000000000047919 */ /* 0x000e240000002100 */
[----:B0-----:R-:W-:-:S05]  /*0090*/  IMAD R13, R13, UR4, R4 ;  /* 0x000000040d0d7c24 */ /* 0x001fca000f8e0204 */
[----:B--2---:R-:W-:-:S13]  /*00a0*/  ISETP.GE.AND P0, PT, R13, R0, PT ;  /* 0x000000000d00720c */ /* 0x004fda0003f06270 */
[----:B------:R-:W-:Y:S05]  /*00b0*/  @P0 EXIT ;  /* 0x000000000000094d */ /* 0x000fea0003800000 */
[----:B------:R-:W0:Y:S01]  /*00c0*/  LDCU.64 UR6, c[0x0][0x398] ;  /* 0x00007300ff0677ac */ /* 0x000e220008000a00 */
[----:B------:R-:W-:Y:S01]  /*00d0*/  BSSY.RECONVERGENT B1, `(.L_x_35) ;  /* 0x00000c2000017945 */ /* 0x000fe20003800200 */
[----:B0-----:R-:W-:-:S04]  /*00e0*/  UIADD3 UR6, UP0, UPT, UR6, 0x60, URZ ;  /* 0x0000006006067890 */ /* 0x001fc8000ff1e0ff */
[----:B------:R-:W-:-:S12]  /*00f0*/  UIADD3.X UR7, UPT, UPT, URZ, UR7, URZ, UP0, !UPT ;  /* 0x00000007ff077290 */ /* 0x000fd800087fe4ff */
.L_x_45:
[----:B------:R-:W0:Y:S08]  /*0100*/  LDC.64 R10, c[0x0][0x3a0] ;  /* 0x0000e800ff0a7b82 */ /* 0x000e300000000a00 */
[----:B------:R-:W1:Y:S08]  /*0110*/  LDC.64 R16, c[0x0][0x380] ;  /* 0x0000e000ff107b82 */ /* 0x000e700000000a00 */
[----:B------:R-:W2:Y:S01]  /*0120*/  LDC.64 R4, c[0x0][0x398] ;  /* 0x0000e600ff047b82 */ /* 0x000ea20000000a00 */
[----:B0-----:R-:W-:-:S05]  /*0130*/  IMAD.WIDE R10, R13, 0x4, R10 ;  /* 0x000000040d0a7825 */ /* 0x001fca00078e020a */
[----:B------:R-:W1:Y:S04]  /*0140*/  LDG.E R15, desc[UR8][R10.64] ;  /* 0x000000080a0f7981 */ /* 0x000e68000c1e1900 */
[----:B------:R-:W3:Y:S01]  /*0150*/  LDG.E R7, desc[UR8][R10.64+0x4] ;  /* 0x000004080a077981 */ /* 0x000ee2000c1e1900 */
[----:B-1----:R-:W-:-:S04]  /*0160*/  IMAD.WIDE R14, R15, 0x4, R16 ;  /* 0x000000040f0e7825 */ /* 0x002fc800078e0210 */
[----:B---3--:R-:W-:Y:S02]  /*0170*/  IMAD.WIDE R16, R7, 0x4, R16 ;  /* 0x0000000407107825 */ /* 0x008fe400078e0210 */
[----:B------:R-:W3:Y:S04]  /*0180*/  LDG.E R15, desc[UR8][R14.64] ;  /* 0x000000080e0f7981 */ /* 0x000ee8000c1e1900 */
[----:B------:R-:W3:Y:S01]  /*0190*/  LDG.E R16, desc[UR8][R16.64] ;  /* 0x0000000810107981 */ /* 0x000ee2000c1e1900 */
[----:B--2---:R-:W-:-:S05]  /*01a0*/  IMAD.WIDE R6, R13, 0xc, R4 ;  /* 0x0000000c0d067825 */ /* 0x004fca00078e0204 */
[----:B-----5:R0:W5:Y:S01]  /*01b0*/  LDG.E R9, desc[UR8][R6.64] ;  /* 0x0000000806097981 */ /* 0x020162000c1e1900 */
[----:B------:R-:W-:Y:S01]  /*01c0*/  BSSY.RECONVERGENT B0, `(.L_x_36) ;  /* 0x00000ae000007945 */ /* 0x000fe20003800200 */
[----:B------:R-:W-:Y:S02]  /*01d0*/  VIADD R13, R13, 0x1 ;  /* 0x000000010d0d7836 */ /* 0x000fe40000000000 */
[----:B------:R-:W-:Y:S01]  /*01e0*/  IMAD.MOV.U32 R8, RZ, RZ, RZ ;  /* 0x000000ffff087224 */ /* 0x000fe200078e00ff */
[----:B---3--:R-:W-:-:S13]  /*01f0*/  ISETP.GE.AND P0, PT, R15, R16, PT ;  /* 0x000000100f00720c */ /* 0x008fda0003f06270 */
[----:B0-----:R-:W-:Y:S05]  /*0200*/  @P0 BRA `(.L_x_37) ;  /* 0x0000000800a40947 */ /* 0x001fea0003800000 */
[C---:B------:R-:W-:Y:S01]  /*0210*/  IADD3 R8, PT, PT, -R16.reuse, R15, RZ ;  /* 0x0000000f10087210 */ /* 0x040fe20007ffe1ff */
[----:B------:R-:W-:Y:S01]  /*0220*/  IMAD.IADD R0, R16, 0x1, -R15 ;  /* 0x0000000110007824 */ /* 0x000fe200078e0a0f */
[----:B------:R-:W-:Y:S02]  /*0230*/  BSSY.RECONVERGENT B2, `(.L_x_38) ;  /* 0x0000050000027945 */ /* 0x000fe40003800200 */
[----:B------:R-:W-:Y:S01]  /*0240*/  ISETP.GT.U32.AND P1, PT, R8, -0x10, PT ;  /* 0xfffffff00800780c */ /* 0x000fe20003f24070 */
[----:B------:R-:W-:Y:S01]  /*0250*/  IMAD.MOV.U32 R8, RZ, RZ, RZ ;  /* 0x000000ffff087224 */ /* 0x000fe200078e00ff */
[----:B------:R-:W-:-:S04]  /*0260*/  LOP3.LUT R25, R0, 0xf, RZ, 0xc0, !PT ;  /* 0x0000000f00197812 */ /* 0x000fc800078ec0ff */
[----:B------:R-:W-:-:S07]  /*0270*/  ISETP.NE.AND P0, PT, R25, RZ, PT ;  /* 0x000000ff1900720c */ /* 0x000fce0003f05270 */
[----:B------:R-:W-:Y:S06]  /*0280*/  @P1 BRA `(.L_x_39) ;  /* 0x0000000400281947 */ /* 0x000fec0003800000 */
[----:B------:R-:W-:Y:S01]  /*0290*/  LOP3.LUT R12, R0, 0xfffffff0, RZ, 0xc0, !PT ;  /* 0xfffffff0000c7812 */ /* 0x000fe200078ec0ff */
[----:B------:R-:W-:-:S04]  /*02a0*/  IMAD.MOV.U32 R8, RZ, RZ, RZ ;  /* 0x000000ffff087224 */ /* 0x000fc800078e00ff */
[----:B------:R-:W-:-:S07]  /*02b0*/  IMAD.MOV R12, RZ, RZ, -R12 ;  /* 0x000000ffff0c7224 */ /* 0x000fce00078e0a0c */
.L_x_40:
[----:B------:R-:W-:Y:S01]  /*02c0*/  MOV R10, UR6 ;  /* 0x00000006000a7c02 */ /* 0x000fe20008000f00 */
[----:B------:R-:W-:-:S04]  /*02d0*/  IMAD.U32 R11, RZ, RZ, UR7 ;  /* 0x00000007ff0b7e24 */ /* 0x000fc8000f8e00ff */
[----:B------:R-:W-:-:S05]  /*02e0*/  IMAD.WIDE R10, R15, 0xc, R10 ;  /* 0x0000000c0f0a7825 */ /* 0x000fca00078e020a */
[----:B------:R-:W2:Y:S04]  /*02f0*/  LDG.E R26, desc[UR8][R10.64+-0x60] ;  /* 0xffffa0080a1a7981 */ /* 0x000ea8000c1e1900 */
[----:B------:R-:W3:Y:S04]  /*0300*/  LDG.E R17, desc[UR8][R10.64+-0x54] ;  /* 0xffffac080a117981 */ /* 0x000ee8000c1e1900 */
[----:B------:R-:W4:Y:S04]  /*0310*/  LDG.E R19, desc[UR8][R10.64+-0x48] ;  /* 0xffffb8080a137981 */ /* 0x000f28000c1e1900 */
[----:B------:R-:W4:Y:S04]  /*0320*/  LDG.E R28, desc[UR8][R10.64+-0x3c] ;  /* 0xffffc4080a1c7981 */ /* 0x000f28000c1e1900 */
[----:B------:R-:W4:Y:S04]  /*0330*/  LDG.E R14, desc[UR8][R10.64+-0x30] ;  /* 0xffffd0080a0e7981 */ /* 0x000f28000c1e1900 */
[----:B------:R-:W4:Y:S04]  /*0340*/  LDG.E R16, desc[UR8][R10.64+-0x24] ;  /* 0xffffdc080a107981 */ /* 0x000f28000c1e1900 */
[----:B------:R-:W4:Y:S04]  /*0350*/  LDG.E R18, desc[UR8][R10.64+-0x18] ;  /* 0xffffe8080a127981 */ /* 0x000f28000c1e1900 */
[----:B------:R-:W4:Y:S04]  /*0360*/  LDG.E R20, desc[UR8][R10.64+-0xc] ;  /* 0xfffff4080a147981 */ /* 0x000f28000c1e1900 */
[----:B------:R-:W4:Y:S04]  /*0370*/  LDG.E R22, desc[UR8][R10.64] ;  /* 0x000000080a167981 */ /* 0x000f28000c1e1900 */
[----:B------:R-:W4:Y:S04]  /*0380*/  LDG.E R24, desc[UR8][R10.64+0xc] ;  /* 0x00000c080a187981 */ /* 0x000f28000c1e1900 */
[----:B------:R-:W4:Y:S01]  /*0390*/  LDG.E R23, desc[UR8][R10.64+0x54] ;  /* 0x000054080a177981 */ /* 0x000f22000c1e1900 */
[----:B--2--5:R-:W-:-:S03]  /*03a0*/  ISETP.NE.AND P2, PT, R9, R26, PT ;  /* 0x0000001a0900720c */ /* 0x024fc60003f45270 */
[----:B------:R-:W2:Y:S01]  /*03b0*/  LDG.E R26, desc[UR8][R10.64+0x18] ;  /* 0x000018080a1a7981 */ /* 0x000ea2000c1e1900 */
[----:B---3--:R-:W-:Y:S01]  /*03c0*/  ISETP.NE.AND P1, PT, R9, R17, PT ;  /* 0x000000110900720c */ /* 0x008fe20003f25270 */
[----:B------:R-:W-:-:S08]  /*03d0*/  VIADD R17, R8, 0x1 ;  /* 0x0000000108117836 */ /* 0x000fd00000000000 */
[----:B------:R-:W-:Y:S01]  /*03e0*/  @P2 IMAD.MOV R17, RZ, RZ, R8 ;  /* 0x000000ffff112224 */ /* 0x000fe200078e0208 */
[----:B----4-:R-:W-:Y:S01]  /*03f0*/  ISETP.NE.AND P2, PT, R9, R19, PT ;  /* 0x000000130900720c */ /* 0x010fe20003f45270 */
[----:B------:R-:W3:Y:S03]  /*0400*/  LDG.E R8, desc[UR8][R10.64+0x24] ;  /* 0x000024080a087981 */ /* 0x000ee6000c1e1900 */
[----:B------:R-:W-:Y:S01]  /*0410*/  IADD3 R21, PT, PT, R17, 0x1, RZ ;  /* 0x0000000111157810 */ /* 0x000fe20007ffe0ff */
[----:B------:R-:W-:Y:S02]  /*0420*/  @P1 IMAD.MOV R21, RZ, RZ, R17 ;  /* 0x000000ffff151224 */ /* 0x000fe400078e0211 */
[----:B------:R-:W4:Y:S02]  /*0430*/  LDG.E R17, desc[UR8][R10.64+0x30] ;  /* 0x000030080a117981 */ /* 0x000f24000c1e1900 */
[----:B------:R-:W-:-:S04]  /*0440*/  VIADD R19, R21, 0x1 ;  /* 0x0000000115137836 */ /* 0x000fc80000000000 */
[----:B------:R-:W-:Y:S02]  /*0450*/  @P2 IMAD.MOV R19, RZ, RZ, R21 ;  /* 0x000000ffff132224 */ /* 0x000fe400078e0215 */
[----:B------:R-:W4:Y:S01]  /*0460*/  LDG.E R21, desc[UR8][R10.64+0x3c] ;  /* 0x00003c080a157981 */ /* 0x000f22000c1e1900 */
[----:B------:R-:W-:-:S03]  /*0470*/  ISETP.NE.AND P1, PT, R9, R28, PT ;  /* 0x0000001c0900720c */ /* 0x000fc60003f25270 */
[----:B------:R0:W4:Y:S01]  /*0480*/  LDG.E R28, desc[UR8][R10.64+0x48] ;  /* 0x000048080a1c7981 */ /* 0x000122000c1e1900 */
[----:B------:R-:W-:Y:S02]  /*0490*/  ISETP.NE.AND P2, PT, R9, R14, PT ;  /* 0x0000000e0900720c */ /* 0x000fe40003f45270 */
[----:B------:R-:W-:-:S07]  /*04a0*/  IADD3 R14, PT, PT, R19, 0x1, RZ ;  /* 0x00000001130e7810 */ /* 0x000fce0007ffe0ff */
[----:B------:R-:W-:Y:S01]  /*04b0*/  @P1 IMAD.MOV R14, RZ, RZ, R19 ;  /* 0x000000ffff0e1224 */ /* 0x000fe200078e0213 */
[----:B------:R-:W-:-:S03]  /*04c0*/  ISETP.NE.AND P1, PT, R9, R16, PT ;  /* 0x000000100900720c */ /* 0x000fc60003f25270 */
[----:B------:R-:W-:Y:S02]  /*04d0*/  VIADD R16, R14, 0x1 ;  /* 0x000000010e107836 */ /* 0x000fe40000000000 */
[----:B------:R-:W-:Y:S01]  /*04e0*/  @P2 IMAD.MOV R16, RZ, RZ, R14 ;  /* 0x000000ffff102224 */ /* 0x000fe200078e020e */
[----:B------:R-:W-:-:S04]  /*04f0*/  ISETP.NE.AND P2, PT, R9, R18, PT ;  /* 0x000000120900720c */ /* 0x000fc80003f45270 */
[----:B------:R-:W-:-:S03]  /*0500*/  IADD3 R14, PT, PT, R16, 0x1, RZ ;  /* 0x00000001100e7810 */ /* 0x000fc60007ffe0ff */
[----:B------:R-:W-:Y:S01]  /*0510*/  @P1 IMAD.MOV R14, RZ, RZ, R16 ;  /* 0x000000ffff0e1224 */ /* 0x000fe200078e0210 */
[----:B------:R-:W-:-:S03]  /*0520*/  ISETP.NE.AND P1, PT, R9, R20, PT ;  /* 0x000000140900720c */ /* 0x000fc60003f25270 */
[----:B0-----:R-:W-:Y:S02]  /*0530*/  VIADD R10, R14, 0x1 ;  /* 0x000000010e0a7836 */ /* 0x001fe40000000000 */
[----:B------:R-:W-:Y:S01]  /*0540*/  @P2 IMAD.MOV R10, RZ, RZ, R14 ;  /* 0x000000ffff0a2224 */ /* 0x000fe200078e020e */
[----:B------:R-:W-:-:S04]  /*0550*/  ISETP.NE.AND P2, PT, R9, R22, PT ;  /* 0x000000160900720c */ /* 0x000fc80003f45270 */
[----:B------:R-:W-:-:S03]  /*0560*/  IADD3 R11, PT, PT, R10, 0x1, RZ ;  /* 0x000000010a0b7810 */ /* 0x000fc60007ffe0ff */
[----:B------:R-:W-:Y:S01]  /*0570*/  @P1 IMAD.MOV R11, RZ, RZ, R10 ;  /* 0x000000ffff0b1224 */ /* 0x000fe200078e020a */
[----:B------:R-:W-:-:S03]  /*0580*/  ISETP.NE.AND P1, PT, R9, R24, PT ;  /* 0x000000180900720c */ /* 0x000fc60003f25270 */
[----:B------:R-:W-:Y:S02]  /*0590*/  VIADD R10, R11, 0x1 ;  /* 0x000000010b0a7836 */ /* 0x000fe40000000000 */
[----:B------:R-:W-:-:S05]  /*05a0*/  @P2 IMAD.MOV R10, RZ, RZ, R11 ;  /* 0x000000ffff0a2224 */ /* 0x000fca00078e020b */
[----:B------:R-:W-:-:S03]  /*05b0*/  IADD3 R11, PT, PT, R10, 0x1, RZ ;  /* 0x000000010a0b7810 */ /* 0x000fc60007ffe0ff */
[----:B------:R-:W-:Y:S02]  /*05c0*/  @P1 IMAD.MOV R11, RZ, RZ, R10 ;  /* 0x000000ffff0b1224 */ /* 0x000fe400078e020a */
[----:B------:R-:W-:Y:S02]  /*05d0*/  VIADD R12, R12, 0x10 ;  /* 0x000000100c0c7836 */ /* 0x000fe40000000000 */
[----:B------:R-:W-:Y:S01]  /*05e0*/  VIADD R15, R15, 0x10 ;  /* 0x000000100f0f7836 */ /* 0x000fe20000000000 */
[C---:B--2---:R-:W-:Y:S02]  /*05f0*/  ISETP.NE.AND P2, PT, R9.reuse, R26, PT ;  /* 0x0000001a0900720c */ /* 0x044fe40003f45270 */
[----:B---3--:R-:W-:Y:S01]  /*0600*/  ISETP.NE.AND P1, PT, R9, R8, PT ;  /* 0x000000080900720c */ /* 0x008fe20003f25270 */
[----:B------:R-:W-:-:S10]  /*0610*/  VIADD R8, R11, 0x1 ;  /* 0x000000010b087836 */ /* 0x000fd40000000000 */
[----:B------:R-:W-:Y:S01]  /*0620*/  @P2 IMAD.MOV R8, RZ, RZ, R11 ;  /* 0x000000ffff082224 */ /* 0x000fe200078e020b */
[----:B----4-:R-:W-:-:S04]  /*0630*/  ISETP.NE.AND P2, PT, R9, R17, PT ;  /* 0x000000110900720c */ /* 0x010fc80003f45270 */
[----:B------:R-:W-:Y:S01]  /*0640*/  IADD3 R10, PT, PT, R8, 0x1, RZ ;  /* 0x00000001080a7810 */ /* 0x000fe20007ffe0ff */
[----:B------:R-:W-:Y:S01]  /*0650*/  @P1 IMAD.MOV R10, RZ, RZ, R8 ;  /* 0x000000ffff0a1224 */ /* 0x000fe200078e0208 */
[----:B------:R-:W-:-:S03]  /*0660*/  ISETP.NE.AND P1, PT, R9, R21, PT ;  /* 0x000000150900720c */ /* 0x000fc60003f25270 */
[----:B------:R-:W-:-:S04]  /*0670*/  VIADD R8, R10, 0x1 ;  /* 0x000000010a087836 */ /* 0x000fc80000000000 */
[----:B------:R-:W-:Y:S01]  /*0680*/  @P2 IMAD.MOV R8, RZ, RZ, R10 ;  /* 0x000000ffff082224 */ /* 0x000fe200078e020a */
[----:B------:R-:W-:-:S04]  /*0690*/  ISETP.NE.AND P2, PT, R9, R28, PT ;  /* 0x0000001c0900720c */ /* 0x000fc80003f45270 */
[----:B------:R-:W-:Y:S01]  /*06a0*/  IADD3 R10, PT, PT, R8, 0x1, RZ ;  /* 0x00000001080a7810 */ /* 0x000fe20007ffe0ff */
[----:B------:R-:W-:-:S04]  /*06b0*/  @P1 IMAD.MOV R10, RZ, RZ, R8 ;  /* 0x000000ffff0a1224 */ /* 0x000fc800078e0208 */
[----:B------:R-:W-:-:S04]  /*06c0*/  VIADD R11, R10, 0x1 ;  /* 0x000000010a0b7836 */ /* 0x000fc80000000000 */
[----:B------:R-:W-:Y:S02]  /*06d0*/  @P2 IADD3 R11, PT, PT, R10, RZ, RZ ;  /* 0x000000ff0a0b2210 */ /* 0x000fe40007ffe0ff */
[----:B------:R-:W-:Y:S02]  /*06e0*/  ISETP.NE.AND P2, PT, R12, RZ, PT ;  /* 0x000000ff0c00720c */ /* 0x000fe40003f45270 */
[----:B------:R-:W-:Y:S01]  /*06f0*/  ISETP.NE.AND P1, PT, R9, R23, PT ;  /* 0x000000170900720c */ /* 0x000fe20003f25270 */
[----:B------:R-:W-:-:S12]  /*0700*/  VIADD R8, R11, 0x1 ;  /* 0x000000010b087836 */ /* 0x000fd80000000000 */
[----:B------:R-:W-:Y:S01]  /*0710*/  @P1 IMAD.MOV R8, RZ, RZ, R11 ;  /* 0x000000ffff081224 */ /* 0x000fe200078e020b */
[----:B------:R-:W-:Y:S06]  /*0720*/  @P2 BRA `(.L_x_40) ;  /* 0xfffffff800e42947 */ /* 0x000fec000383ffff */
.L_x_39:
[----:B------:R-:W-:Y:S05]  /*0730*/  BSYNC.RECONVERGENT B2 ;  /* 0x0000000000027941 */ /* 0x000fea0003800200 */
.L_x_38:
[----:B------:R-:W-:Y:S05]  /*0740*/  @!P0 BRA `(.L_x_37) ;  /* 0x0000000400548947 */ /* 0x000fea0003800000 */
[----:B------:R-:W-:Y:S01]  /*0750*/  ISETP.GE.U32.AND P1, PT, R25, 0x8, PT ;  /* 0x000000081900780c */ /* 0x000fe20003f26070 */
[----:B------:R-:W-:Y:S01]  /*0760*/  BSSY.RECONVERGENT B2, `(.L_x_41) ;  /* 0x0000026000027945 */ /* 0x000fe20003800200 */
[----:B------:R-:W-:-:S04]  /*0770*/  LOP3.LUT R17, R0, 0x7, RZ, 0xc0, !PT ;  /* 0x0000000700117812 */ /* 0x000fc800078ec0ff */
[----:B------:R-:W-:-:S07]  /*0780*/  ISETP.NE.AND P0, PT, R17, RZ, PT ;  /* 0x000000ff1100720c */ /* 0x000fce0003f05270 */
[----:B------:R-:W-:Y:S06]  /*0790*/  @!P1 BRA `(.L_x_42) ;  /* 0x0000000000889947 */ /* 0x000fec0003800000 */
        /* <DEDUP_REMOVED lines=8> */
[----:B------:R0:W4:Y:S01]  /*0820*/  LDG.E R26, desc[UR8][R10.64+0x54] ;  /* 0x000054080a1a7981 */ /* 0x000122000c1e1900 */
[----:B------:R-:W-:-:S02]  /*0830*/  IADD3 R15, PT, PT, R15, 0x8, RZ ;  /* 0x000000080f0f7810 */ /* 0x000fc40007ffe0ff */
[C---:B--2--5:R-:W-:Y:S02]  /*0840*/  ISETP.NE.AND P2, PT, R9.reuse, R12, PT ;  /* 0x0000000c0900720c */ /* 0x064fe40003f45270 */
[----:B------:R-:W-:Y:S02]  /*0850*/  IADD3 R12, PT, PT, R8, 0x1, RZ ;  /* 0x00000001080c7810 */ /* 0x000fe40007ffe0ff */
[----:B---3--:R-:W-:-:S09]  /*0860*/  ISETP.NE.AND P1, PT, R9, R14, PT ;  /* 0x0000000e0900720c */ /* 0x008fd20003f25270 */
[----:B------:R-:W-:Y:S01]  /*0870*/  @P2 IMAD.MOV R12, RZ, RZ, R8 ;  /* 0x000000ffff0c2224 */ /* 0x000fe200078e0208 */
[----:B----4-:R-:W-:-:S03]  /*0880*/  ISETP.NE.AND P2, PT, R9, R16, PT ;  /* 0x000000100900720c */ /* 0x010fc60003f45270 */
[C---:B------:R-:W-:Y:S01]  /*0890*/  VIADD R8, R12.reuse, 0x1 ;  /* 0x000000010c087836 */ /* 0x040fe20000000000 */
[----:B------:R-:W-:Y:S02]  /*08a0*/  @P1 IADD3 R8, PT, PT, R12, RZ, RZ ;  /* 0x000000ff0c081210 */ /* 0x000fe40007ffe0ff */
[----:B------:R-:W-:-:S03]  /*08b0*/  ISETP.NE.AND P1, PT, R9, R18, PT ;  /* 0x000000120900720c */ /* 0x000fc60003f25270 */
[----:B------:R-:W-:-:S04]  /*08c0*/  VIADD R12, R8, 0x1 ;  /* 0x00000001080c7836 */ /* 0x000fc80000000000 */
[----:B------:R-:W-:Y:S01]  /*08d0*/  @P2 IMAD.MOV R12, RZ, RZ, R8 ;  /* 0x000000ffff0c2224 */ /* 0x000fe200078e0208 */
[----:B------:R-:W-:-:S04]  /*08e0*/  ISETP.NE.AND P2, PT, R9, R20, PT ;  /* 0x000000140900720c */ /* 0x000fc80003f45270 */
[----:B------:R-:W-:Y:S01]  /*08f0*/  IADD3 R8, PT, PT, R12, 0x1, RZ ;  /* 0x000000010c087810 */ /* 0x000fe20007ffe0ff */
[----:B------:R-:W-:Y:S01]  /*0900*/  @P1 IMAD.MOV R8, RZ, RZ, R12 ;  /* 0x000000ffff081224 */ /* 0x000fe200078e020c */
[----:B------:R-:W-:-:S03]  /*0910*/  ISETP.NE.AND P1, PT, R9, R22, PT ;  /* 0x000000160900720c */ /* 0x000fc60003f25270 */
[----:B0-----:R-:W-:-:S04]  /*0920*/  VIADD R10, R8, 0x1 ;  /* 0x00000001080a7836 */ /* 0x001fc80000000000 */
[----:B------:R-:W-:Y:S02]  /*0930*/  @P2 IADD3 R10, PT, PT, R8, RZ, RZ ;  /* 0x000000ff080a2210 */ /* 0x000fe40007ffe0ff */
[----:B------:R-:W-:-:S03]  /*0940*/  ISETP.NE.AND P2, PT, R9, R24, PT ;  /* 0x000000180900720c */ /* 0x000fc60003f45270 */
[----:B------:R-:W-:Y:S02]  /*0950*/  VIADD R8, R10, 0x1 ;  /* 0x000000010a087836 */ /* 0x000fe40000000000 */
[----:B------:R-:W-:Y:S01]  /*0960*/  @P1 IMAD.MOV R8, RZ, RZ, R10 ;  /* 0x000000ffff081224 */ /* 0x000fe200078e020a */
[----:B------:R-:W-:-:S04]  /*0970*/  ISETP.NE.AND P1, PT, R9, R26, PT ;  /* 0x0000001a0900720c */ /* 0x000fc80003f25270 */
[----:B------:R-:W-:-:S03]  /*0980*/  IADD3 R10, PT, PT, R8, 0x1, RZ ;  /* 0x00000001080a7810 */ /* 0x000fc60007ffe0ff */
[----:B------:R-:W-:-:S04]  /*0990*/  @P2 IMAD.MOV R10, RZ, RZ, R8 ;  /* 0x000000ffff0a2224 */ /* 0x000fc800078e0208 */
[----:B------:R-:W-:Y:S02]  /*09a0*/  VIADD R8, R10, 0x1 ;  /* 0x000000010a087836 */ /* 0x000fe40000000000 */
[----:B------:R-:W-:-:S07]  /*09b0*/  @P1 IMAD.MOV R8, RZ, RZ, R10 ;  /* 0x000000ffff081224 */ /* 0x000fce00078e020a */
.L_x_42:
[----:B------:R-:W-:Y:S05]  /*09c0*/  BSYNC.RECONVERGENT B2 ;  /* 0x0000000000027941 */ /* 0x000fea0003800200 */
.L_x_41:
        /* <DEDUP_REMOVED lines=10> */
[----:B------:R-:W4:Y:S01]  /*0a70*/  LDG.E R18, desc[UR8][R10.64+0x24] ;  /* 0x000024080a127981 */ /* 0x000f22000c1e1900 */
[----:B------:R-:W-:-:S02]  /*0a80*/  IADD3 R15, PT, PT, R15, 0x4, RZ ;  /* 0x000000040f0f7810 */ /* 0x000fc40007ffe0ff */
[C---:B--2--5:R-:W-:Y:S01]  /*0a90*/  ISETP.NE.AND P2, PT, R9.reuse, R0, PT ;  /* 0x000000000900720c */ /* 0x064fe20003f45270 */
[----:B------:R-:W-:Y:S01]  /*0aa0*/  VIADD R0, R8, 0x1 ;  /* 0x0000000108007836 */ /* 0x000fe20000000000 */
[----:B---3--:R-:W-:-:S11]  /*0ab0*/  ISETP.NE.AND P1, PT, R9, R14, PT ;  /* 0x0000000e0900720c */ /* 0x008fd60003f25270 */
[----:B------:R-:W-:Y:S02]  /*0ac0*/  @P2 IADD3 R0, PT, PT, R8, RZ, RZ ;  /* 0x000000ff08002210 */ /* 0x000fe40007ffe0ff */
[----:B----4-:R-:W-:-:S03]  /*0ad0*/  ISETP.NE.AND P2, PT, R9, R16, PT ;  /* 0x000000100900720c */ /* 0x010fc60003f45270 */
[----:B------:R-:W-:Y:S02]  /*0ae0*/  VIADD R8, R0, 0x1 ;  /* 0x0000000100087836 */ /* 0x000fe40000000000 */
[----:B------:R-:W-:Y:S01]  /*0af0*/  @P1 IMAD.MOV R8, RZ, RZ, R0 ;  /* 0x000000ffff081224 */ /* 0x000fe200078e0200 */
[----:B------:R-:W-:-:S04]  /*0b00*/  ISETP.NE.AND P1, PT, R9, R18, PT ;  /* 0x000000120900720c */ /* 0x000fc80003f25270 */
[----:B------:R-:W-:-:S03]  /*0b10*/  IADD3 R0, PT, PT, R8, 0x1, RZ ;  /* 0x0000000108007810 */ /* 0x000fc60007ffe0ff */
[----:B------:R-:W-:-:S04]  /*0b20*/  @P2 IMAD.MOV R0, RZ, RZ, R8 ;  /* 0x000000ffff002224 */ /* 0x000fc800078e0208 */
[----:B------:R-:W-:Y:S02]  /*0b30*/  VIADD R8, R0, 0x1 ;  /* 0x0000000100087836 */ /* 0x000fe40000000000 */
[----:B------:R-:W-:-:S07]  /*0b40*/  @P1 IMAD.MOV R8, RZ, RZ, R0 ;  /* 0x000000ffff081224 */ /* 0x000fce00078e0200 */
.L_x_44:
[----:B------:R-:W-:Y:S05]  /*0b50*/  BSYNC.RECONVERGENT B2 ;  /* 0x0000000000027941 */ /* 0x000fea0003800200 */
.L_x_43:
[----:B------:R-:W-:Y:S05]  /*0b60*/  @!P0 BRA `(.L_x_37) ;  /* 0x00000000004c8947 */ /* 0x000fea0003800000 */
[----:B------:R-:W-:-:S05]  /*0b70*/  IMAD.WIDE R4, R15, 0xc, R4 ;  /* 0x0000000c0f047825 */ /* 0x000fca00078e0204 */
[----:B------:R-:W2:Y:S01]  /*0b80*/  LDG.E R0, desc[UR8][R4.64] ;  /* 0x0000000804007981 */ /* 0x000ea2000c1e1900 */
[----:B------:R-:W-:Y:S02]  /*0b90*/  ISETP.NE.AND P1, PT, R12, 0x1, PT ;  /* 0x000000010c00780c */ /* 0x000fe40003f25270 */
[----:B--2--5:R-:W-:Y:S01]  /*0ba0*/  ISETP.NE.AND P0, PT, R9, R0, PT ;  /* 0x000000000900720c */ /* 0x024fe20003f05270 */
[----:B------:R-:W-:-:S12]  /*0bb0*/  VIADD R0, R8, 0x1 ;  /* 0x0000000108007836 */ /* 0x000fd80000000000 */
[----:B------:R-:W-:-:S05]  /*0bc0*/  @P0 IADD3 R0, PT, PT, R8, RZ, RZ ;  /* 0x000000ff08000210 */ /* 0x000fca0007ffe0ff */
[----:B------:R-:W-:Y:S01]  /*0bd0*/  IMAD.MOV.U32 R8, RZ, RZ, R0 ;  /* 0x000000ffff087224 */ /* 0x000fe200078e0000 */
[----:B------:R-:W-:Y:S06]  /*0be0*/  @!P1 BRA `(.L_x_37) ;  /* 0x00000000002c9947 */ /* 0x000fec0003800000 */
[----:B------:R-:W-:Y:S01]  /*0bf0*/  ISETP.NE.AND P1, PT, R12, 0x2, PT ;  /* 0x000000020c00780c */ /* 0x000fe20003f25270 */
[----:B------:R-:W2:-:S12]  /*0c00*/  LDG.E R0, desc[UR8][R4.64+0xc] ;  /* 0x00000c0804007981 */ /* 0x000e98000c1e1900 */
[----:B------:R-:W3:Y:S01]  /*0c10*/  @P1 LDG.E R10, desc[UR8][R4.64+0x18] ;  /* 0x00001808040a1981 */ /* 0x000ee2000c1e1900 */
[C---:B--2---:R-:W-:Y:S01]  /*0c20*/  ISETP.NE.AND P0, PT, R9.reuse, R0, PT ;  /* 0x000000000900720c */ /* 0x044fe20003f05270 */
[----:B------:R-:W-:Y:S01]  /*0c30*/  VIADD R0, R8, 0x1 ;  /* 0x0000000108007836 */ /* 0x000fe20000000000 */
[----:B---3--:R-:W-:-:S11]  /*0c40*/  ISETP.NE.AND P2, PT, R9, R10, P1 ;  /* 0x0000000a0900720c */ /* 0x008fd60000f45270 */
[----:B------:R-:W-:-:S05]  /*0c50*/  @P0 IADD3 R0, PT, PT, R8, RZ, RZ ;  /* 0x000000ff08000210 */ /* 0x000fca0007ffe0ff */
[----:B------:R-:W-:-:S04]  /*0c60*/  IMAD.MOV.U32 R8, RZ, RZ, R0 ;  /* 0x000000ffff087224 */ /* 0x000fc800078e0000 */
[C---:B------:R-:W-:Y:S01]  /*0c70*/  @P1 VIADD R0, R8.reuse, 0x1 ;  /* 0x0000000108001836 */ /* 0x040fe20000000000 */
[----:B------:R-:W-:-:S05]  /*0c80*/  @P2 IADD3 R0, PT, PT, R8, RZ, RZ ;  /* 0x000000ff08002210 */ /* 0x000fca0007ffe0ff */
[----:B------:R-:W-:-:S07]  /*0c90*/  @P1 IMAD.MOV.U32 R8, RZ, RZ, R0 ;  /* 0x000000ffff081224 */ /* 0x000fce00078e0000 */
.L_x_37:
[----:B------:R-:W-:Y:S05]  /*0ca0*/  BSYNC.RECONVERGENT B0 ;  /* 0x0000000000007941 */ /* 0x000fea0003800200 */
.L_x_36:
[----:B------:R0:W-:Y:S04]  /*0cb0*/  STG.E desc[UR8][R6.64+0x4], R8 ;  /* 0x0000040806007986 */ /* 0x0001e8000c101908 */
[----:B------:R-:W2:Y:S02]  /*0cc0*/  LDG.E R0, desc[UR8][R2.64] ;  /* 0x0000000802007981 */ /* 0x000ea4000c1e1900 */
[----:B--2---:R-:W-:-:S13]  /*0cd0*/  ISETP.GE.AND P0, PT, R13, R0, PT ;  /* 0x000000000d00720c */ /* 0x004fda0003f06270 */
[----:B0-----:R-:W-:Y:S05]  /*0ce0*/  @!P0 BRA `(.L_x_45) ;  /* 0xfffffff400048947 */ /* 0x001fea000383ffff */
[----:B------:R-:W-:Y:S05]  /*0cf0*/  BSYNC.RECONVERGENT B1 ;  /* 0x0000000000017941 */ /* 0x000fea0003800200 */
.L_x_35:
[----:B------:R-:W0:Y:S01]  /*0d00*/  S2UR UR5, SR_CgaCtaId ;  /* 0x00000000000579c3 */ /* 0x000e220000008800 */
[----:B------:R-:W-:Y:S02]  /*0d10*/  UMOV UR4, 0x400 ;  /* 0x0000040000047882 */ /* 0x000fe40000000000 */
[----:B0-----:R-:W-:-:S09]  /*0d20*/  ULEA UR4, UR5, UR4, 0x18 ;  /* 0x0000000405047291 */ /* 0x001fd2000f8ec0ff */
[----:B-----5:R-:W-:Y:S01]  /*0d30*/  STS.64 [UR4], R8 ;  /* 0x00000008ff007988 */ /* 0x020fe20008000a04 */
[----:B------:R-:W-:Y:S05]  /*0d40*/  EXIT ;  /* 0x000000000000794d */ /* 0x000fea0003800000 */
.L_x_46:
        /* <DEDUP_REMOVED lines=11> */
.L_x_60:


//--------------------- .text._Z11SLPASpeakerPiS_S_S_P7triplesS1_iiP17curandStateXORWOWm --------------------------
	.section	.text._Z11SLPASpeakerPiS_S_S_P7triplesS1_iiP17curandStateXORWOWm,"ax",@progbits
	.align	128
        .global         _Z11SLPASpeakerPiS_S_S_P7triplesS1_iiP17curandStateXORWOWm
        .type           _Z11SLPASpeakerPiS_S_S_P7triplesS1_iiP17curandStateXORWOWm,@function
        .size           _Z11SLPASpeakerPiS_S_S_P7triplesS1_iiP17curandStateXORWOWm,(.L_x_61 - _Z11SLPASpeakerPiS_S_S_P7triplesS1_iiP17curandStateXORWOWm)
        .other          _Z11SLPASpeakerPiS_S_S_P7triplesS1_iiP17curandStateXORWOWm,@"STO_CUDA_ENTRY STV_DEFAULT"
_Z11SLPASpeakerPiS_S_S_P7triplesS1_iiP17curandStateXORWOWm:
.text._Z11SLPASpeakerPiS_S_S_P7triplesS1_iiP17curandStateXORWOWm:
[----:B------:R-:W-:Y:S01]  /*0000*/  LDC R1, c[0x0][0x37c] ;  /* 0x0000df00ff017b82 */ /* 0x000fe20000000800 */
[----:B------:R-:W0:Y:S07]  /*0010*/  S2R R13, SR_CTAID.X ;  /* 0x00000000000d7919 */ /* 0x000e2e0000002500 */
[----:B------:R-:W1:Y:S01]  /*0020*/  LDC.64 R4, c[0x0][0x3c0] ;  /* 0x0000f000ff047b82 */ /* 0x000e620000000a00 */
[----:B------:R-:W0:Y:S01]  /*0030*/  LDCU UR6, c[0x0][0x360] ;  /* 0x00006c00ff0677ac */ /* 0x000e220008000800 */
[----:B------:R-:W-:Y:S01]  /*0040*/  BSSY.RECONVERGENT B0, `(.L_x_47) ;  /* 0x00000e5000007945 */ /* 0x000fe20003800200 */
[----:B------:R-:W0:Y:S01]  /*0050*/  S2R R6, SR_TID.X ;  /* 0x0000000000067919 */ /* 0x000e220000002100 */
[----:B------:R-:W2:Y:S04]  /*0060*/  LDCU.64 UR4, c[0x0][0x358] ;  /* 0x00006b00ff0477ac */ /* 0x000ea80008000a00 */
[----:B------:R-:W3:Y:S01]  /*0070*/  LDC.64 R2, c[0x0][0x3b8] ;  /* 0x0000ee00ff027b82 */ /* 0x000ee20000000a00 */
[----:B-1----:R-:W-:-:S02]  /*0080*/  LOP3.LUT R0, R4, 0xaad26b49, RZ, 0x3c, !PT ;  /* 0xaad26b4904007812 */ /* 0x002fc400078e3cff */
[----:B------:R-:W-:-:S03]  /*0090*/  LOP3.LUT R4, R5, 0xf7dcefdd, RZ, 0x3c, !PT ;  /* 0xf7dcefdd05047812 */ /* 0x000fc600078e3cff */
[----:B------:R-:W-:Y:S02]  /*00a0*/  IMAD R0, R0, 0x4182bed5, RZ ;  /* 0x4182bed500007824 */ /* 0x000fe400078e02ff */
[----:B------:R-:W-:Y:S02]  /*00b0*/  IMAD R5, R4, -0x658354e5, RZ ;  /* 0x9a7cab1b04057824 */ /* 0x000fe400078e02ff */
[C---:B------:R-:W-:Y:S01]  /*00c0*/  VIADD R7, R0.reuse, 0x75bcd15 ;  /* 0x075bcd1500077836 */ /* 0x040fe20000000000 */
[C---:B------:R-:W-:Y:S01]  /*00d0*/  LOP3.LUT R8, R0.reuse, 0x159a55e5, RZ, 0x3c, !PT ;  /* 0x159a55e500087812 */ /* 0x040fe200078e3cff */
[----:B0-----:R-:W-:Y:S01]  /*00e0*/  IMAD R13, R13, UR6, R6 ;  /* 0x000000060d0d7c24 */ /* 0x001fe2000f8e0206 */
[C---:B------:R-:W-:Y:S01]  /*00f0*/  IADD3 R6, PT, PT, R0.reuse, 0x64f0c9, R5 ;  /* 0x0064f0c900067810 */ /* 0x040fe20007ffe005 */
[----:B------:R-:W-:Y:S01]  /*0100*/  VIADD R11, R0, 0x583f19 ;  /* 0x00583f19000b7836 */ /* 0x000fe20000000000 */
[----:B------:R-:W-:Y:S01]  /*0110*/  LOP3.LUT R10, R5, 0x5491333, RZ, 0x3c, !PT ;  /* 0x05491333050a7812 */ /* 0x000fe200078e3cff */
[C---:B---3--:R-:W-:Y:S01]  /*0120*/  IMAD.WIDE R2, R13.reuse, 0x30, R2 ;  /* 0x000000300d027825 */ /* 0x048fe200078e0202 */
[----:B------:R-:W-:-:S03]  /*0130*/  ISETP.NE.AND P0, PT, R13, RZ, PT ;  /* 0x000000ff0d00720c */ /* 0x000fc60003f05270 */
[----:B------:R-:W-:Y:S01]  /*0140*/  VIADD R9, R5, 0x1f123bb5 ;  /* 0x1f123bb505097836 */ /* 0x000fe20000000000 */
[----:B--2---:R0:W-:Y:S01]  /*0150*/  STG.E.64 desc[UR4][R2.64], R6 ;  /* 0x0000000602007986 */ /* 0x0041e2000c101b04 */
[----:B------:R-:W-:-:S03]  /*0160*/  IMAD.MOV.U32 R0, RZ, RZ, R13 ;  /* 0x000000ffff007224 */ /* 0x000fc600078e000d */
[----:B------:R0:W-:Y:S04]  /*0170*/  STG.E.64 desc[UR4][R2.64+0x8], R8 ;  /* 0x0000080802007986 */ /* 0x0001e8000c101b04 */
[----:B------:R0:W-:Y:S01]  /*0180*/  STG.E.64 desc[UR4][R2.64+0x10], R10 ;  /* 0x0000100a02007986 */ /* 0x0001e2000c101b04 */
[----:B------:R-:W-:Y:S05]  /*0190*/  @!P0 BRA `(.L_x_48) ;  /* 0x0000000c003c8947 */ /* 0x000fea0003800000 */
[----:B------:R-:W-:Y:S01]  /*01a0*/  SHF.R.S32.HI R12, RZ, 0x1f, R13 ;  /* 0x0000001fff0c7819 */ /* 0x000fe2000001140d */
[----:B------:R-:W-:-:S07]  /*01b0*/  IMAD.MOV.U32 R14, RZ, RZ, RZ ;  /* 0x000000ffff0e7224 */ /* 0x000fce00078e00ff */
.L_x_54:
[----:B------:R-:W-:Y:S01]  /*01c0*/  LOP3.LUT R15, R13, 0x3, RZ, 0xc0, !PT ;  /* 0x000000030d0f7812 */ /* 0x000fe200078ec0ff */
[----:B------:R-:W-:Y:S03]  /*01d0*/  BSSY.RECONVERGENT B1, `(.L_x_49) ;  /* 0x00000c5000017945 */ /* 0x000fe60003800200 */
[----:B------:R-:W-:-:S04]  /*01e0*/  ISETP.NE.U32.AND P0, PT, R15, RZ, PT ;  /* 0x000000ff0f00720c */ /* 0x000fc80003f05070 */
[----:B------:R-:W-:-:S13]  /*01f0*/  ISETP.NE.AND.EX P0, PT, RZ, RZ, PT, P0 ;  /* 0x000000ffff00720c */ /* 0x000fda0003f05300 */
[----:B-1----:R-:W-:Y:S05]  /*0200*/  @!P0 BRA `(.L_x_50) ;  /* 0x0000000c00048947 */ /* 0x002fea0003800000 */
[----:B0-----:R-:W0:Y:S01]  /*0210*/  LDC.64 R8, c[0x4][RZ] ;  /* 0x01000000ff087b82 */ /* 0x001e220000000a00 */
[----:B------:R-:W-:Y:S02]  /*0220*/  IMAD.MOV.U32 R16, RZ, RZ, RZ ;  /* 0x000000ffff107224 */ /* 0x000fe400078e00ff */
[----:B0-----:R-:W-:-:S07]  /*0230*/  IMAD.WIDE.U32 R8, R14, 0xc80, R8 ;  /* 0x00000c800e087825 */ /* 0x001fce00078e0008 */
.L_x_53:
[----:B-1----:R-:W-:Y:S01]  /*0240*/  IMAD.MOV.U32 R17, RZ, RZ, RZ ;  /* 0x000000ffff117224 */ /* 0x002fe200078e00ff */
[----:B------:R-:W-:Y:S01]  /*0250*/  CS2R R6, SRZ ;  /* 0x0000000000067805 */ /* 0x000fe2000001ff00 */
[----:B------:R-:W-:Y:S01]  /*0260*/  IMAD.MOV.U32 R19, RZ, RZ, RZ ;  /* 0x000000ffff137224 */ /* 0x000fe200078e00ff */
[----:B------:R-:W-:-:S07]  /*0270*/  CS2R R4, SRZ ;  /* 0x0000000000047805 */ /* 0x000fce000001ff00 */
.L_x_52:
[----:B------:R-:W-:-:S05]  /*0280*/  IMAD.WIDE.U32 R10, R19, 0x4, R2 ;  /* 0x00000004130a7825 */ /* 0x000fca00078e0002 */
[----:B------:R0:W5:Y:S01]  /*0290*/  LDG.E R18, desc[UR4][R10.64+0x4] ;  /* 0x000004040a127981 */ /* 0x000162000c1e1900 */
[----:B------:R-:W-:Y:S02]  /*02a0*/  IMAD.SHL.U32 R20, R19, 0x20, RZ ;  /* 0x0000002013147824 */ /* 0x000fe400078e00ff */
[----:B------:R-:W-:-:S07]  /*02b0*/  IMAD.MOV.U32 R21, RZ, RZ, RZ ;  /* 0x000000ffff157224 */ /* 0x000fce00078e00ff */
.L_x_51:
[----:B-----5:R-:W-:Y:S01]  /*02c0*/  SHF.R.U32.HI R24, RZ, R21, R18 ;  /* 0x00000015ff187219 */ /* 0x020fe20000011612 */
[----:B0-----:R-:W-:-:S03]  /*02d0*/  IMAD.IADD R10, R20, 0x1, R21 ;  /* 0x00000001140a7824 */ /* 0x001fc600078e0215 */
[----:B------:R-:W-:-:S04]  /*02e0*/  LOP3.LUT R11, R24, 0x1, RZ, 0xc0, !PT ;  /* 0x00000001180b7812 */ /* 0x000fc800078ec0ff */
[----:B------:R-:W-:Y:S01]  /*02f0*/  ISETP.NE.U32.AND P0, PT, R11, 0x1, PT ;  /* 0x000000010b00780c */ /* 0x000fe20003f05070 */
[----:B------:R-:W-:-:S03]  /*0300*/  IMAD R11, R10, 0x5, RZ ;  /* 0x000000050a0b7824 */ /* 0x000fc600078e02ff */
[----:B------:R-:W-:Y:S01]  /*0310*/  R2P PR, R24, 0x7e ;  /* 0x0000007e18007804 */ /* 0x000fe20000000000 */
[----:B------:R-:W-:-:S08]  /*0320*/  IMAD.WIDE.U32 R10, R11, 0x4, R8 ;  /* 0x000000040b0a7825 */ /* 0x000fd000078e0008 */
[----:B------:R-:W2:Y:S04]  /*0330*/  @!P0 LDG.E R22, desc[UR4][R10.64+0x10] ;  /* 0x000010040a168981 */ /* 0x000ea8000c1e1900 */
[----:B------:R-:W3:Y:S04]  /*0340*/  @P1 LDG.E R26, desc[UR4][R10.64+0x24] ;  /* 0x000024040a1a1981 */ /* 0x000ee8000c1e1900 */
[----:B------:R-:W4:Y:S04]  /*0350*/  @P2 LDG.E R28, desc[UR4][R10.64+0x38] ;  /* 0x000038040a1c2981 */ /* 0x000f28000c1e1900 */
[----:B------:R-:W4:Y:S04]  /*0360*/  @P3 LDG.E R23, desc[UR4][R10.64+0x4c] ;  /* 0x00004c040a173981 */ /* 0x000f28000c1e1900 */
[----:B------:R-:W4:Y:S01]  /*0370*/  @P1 LDG.E R25, desc[UR4][R10.64+0x20] ;  /* 0x000020040a191981 */ /* 0x000f22000c1e1900 */
[----:B--2---:R-:W-:-:S03]  /*0380*/  @!P0 LOP3.LUT R7, R7, R22, RZ, 0x3c, !PT ;  /* 0x0000001607078212 */ /* 0x004fc600078e3cff */
[----:B------:R-:W2:Y:S01]  /*0390*/  @!P0 LDG.E R22, desc[UR4][R10.64] ;  /* 0x000000040a168981 */ /* 0x000ea2000c1e1900 */
[----:B---3--:R-:W-:-:S03]  /*03a0*/  @P1 LOP3.LUT R7, R7, R26, RZ, 0x3c, !PT ;  /* 0x0000001a07071212 */ /* 0x008fc600078e3cff */
[----:B------:R-:W3:Y:S01]  /*03b0*/  @P4 LDG.E R26, desc[UR4][R10.64+0x60] ;  /* 0x000060040a1a4981 */ /* 0x000ee2000c1e1900 */
[----:B----4-:R-:W-:-:S03]  /*03c0*/  @P2 LOP3.LUT R7, R7, R28, RZ, 0x3c, !PT ;  /* 0x0000001c07072212 */ /* 0x010fc600078e3cff */
[----:B------:R-:W4:Y:S01]  /*03d0*/  @P5 LDG.E R28, desc[UR4][R10.64+0x74] ;  /* 0x000074040a1c5981 */ /* 0x000f22000c1e1900 */
[----:B------:R-:W-:-:S03]  /*03e0*/  @P3 LOP3.LUT R7, R7, R23, RZ, 0x3c, !PT ;  /* 0x0000001707073212 */ /* 0x000fc600078e3cff */
[----:B------:R-:W4:Y:S01]  /*03f0*/  @!P0 LDG.E R23, desc[UR4][R10.64+0x4] ;  /* 0x000004040a178981 */ /* 0x000f22000c1e1900 */
[----:B--2---:R-:W-:-:S03]  /*0400*/  @!P0 LOP3.LUT R17, R17, R22, RZ, 0x3c, !PT ;  /* 0x0000001611118212 */ /* 0x004fc600078e3cff */
[----:B------:R-:W2:Y:S01]  /*0410*/  @!P0 LDG.E R22, desc[UR4][R10.64+0x8] ;  /* 0x000008040a168981 */ /* 0x000ea2000c1e1900 */
[----:B---3--:R-:W-:-:S03]  /*0420*/  @P4 LOP3.LUT R7, R7, R26, RZ, 0x3c, !PT ;  /* 0x0000001a07074212 */ /* 0x008fc600078e3cff */
[----:B------:R-:W3:Y:S01]  /*0430*/  @P1 LDG.E R26, desc[UR4][R10.64+0x14] ;  /* 0x000014040a1a1981 */ /* 0x000ee2000c1e1900 */
[----:B----4-:R-:W-:-:S03]  /*0440*/  @!P0 LOP3.LUT R4, R4, R23, RZ, 0x3c, !PT ;  /* 0x0000001704048212 */ /* 0x010fc600078e3cff */
[----:B------:R-:W4:Y:S01]  /*0450*/  @!P0 LDG.E R23, desc[UR4][R10.64+0xc] ;  /* 0x00000c040a178981 */ /* 0x000f22000c1e1900 */
[----:B--2---:R-:W-:-:S03]  /*0460*/  @!P0 LOP3.LUT R5, R5, R22, RZ, 0x3c, !PT ;  /* 0x0000001605058212 */ /* 0x004fc600078e3cff */
[----:B------:R-:W2:Y:S01]  /*0470*/  @P1 LDG.E R22, desc[UR4][R10.64+0x1c] ;  /* 0x00001c040a161981 */ /* 0x000ea2000c1e1900 */
[----:B---3--:R-:W-:-:S03]  /*0480*/  @P1 LOP3.LUT R17, R17, R26, RZ, 0x3c, !PT ;  /* 0x0000001a11111212 */ /* 0x008fc600078e3cff */
[----:B------:R-:W3:Y:S01]  /*0490*/  @P2 LDG.E R26, desc[UR4][R10.64+0x28] ;  /* 0x000028040a1a2981 */ /* 0x000ee2000c1e1900 */
[----:B----4-:R-:W-:-:S03]  /*04a0*/  @!P0 LOP3.LUT R6, R6, R23, RZ, 0x3c, !PT ;  /* 0x0000001706068212 */ /* 0x010fc600078e3cff */
[----:B------:R-:W4:Y:S01]  /*04b0*/  @P1 LDG.E R23, desc[UR4][R10.64+0x18] ;  /* 0x000018040a171981 */ /* 0x000f22000c1e1900 */
[----:B------:R-:W-:-:S03]  /*04c0*/  @P1 LOP3.LUT R6, R6, R25, RZ, 0x3c, !PT ;  /* 0x0000001906061212 */ /* 0x000fc600078e3cff */
[----:B------:R-:W4:Y:S01]  /*04d0*/  @P2 LDG.E R25, desc[UR4][R10.64+0x34] ;  /* 0x000034040a192981 */ /* 0x000f22000c1e1900 */
[----:B--2---:R-:W-:-:S03]  /*04e0*/  @P1 LOP3.LUT R5, R5, R22, RZ, 0x3c, !PT ;  /* 0x0000001605051212 */ /* 0x004fc600078e3cff */
[----:B------:R-:W2:Y:S01]  /*04f0*/  @P2 LDG.E R22, desc[UR4][R10.64+0x30] ;  /* 0x000030040a162981 */ /* 0x000ea2000c1e1900 */
[----:B---3--:R-:W-:-:S03]  /*0500*/  @P2 LOP3.LUT R17, R17, R26, RZ, 0x3c, !PT ;  /* 0x0000001a11112212 */ /* 0x008fc600078e3cff */
[----:B------:R-:W3:Y:S01]  /*0510*/  @P3 LDG.E R26, desc[UR4][R10.64+0x3c] ;  /* 0x00003c040a1a3981 */ /* 0x000ee2000c1e1900 */
[----:B----4-:R-:W-:-:S03]  /*0520*/  @P1 LOP3.LUT R4, R4, R23, RZ, 0x3c, !PT ;  /* 0x0000001704041212 */ /* 0x010fc600078e3cff */
        /* <DEDUP_REMOVED lines=25> */
[----:B------:R-:W-:Y:S02]  /*06c0*/  LOP3.LUT P0, RZ, R24, 0x80, RZ, 0xc0, !PT ;  /* 0x0000008018ff7812 */ /* 0x000fe4000780c0ff */
[----:B------:R-:W-:Y:S02]  /*06d0*/  @P5 LOP3.LUT R6, R6, R25, RZ, 0x3c, !PT ;  /* 0x0000001906065212 */ /* 0x000fe400078e3cff */
[----:B------:R-:W4:Y:S01]  /*06e0*/  @P6 LDG.E R25, desc[UR4][R10.64+0x84] ;  /* 0x000084040a196981 */ /* 0x000f22000c1e1900 */
[----:B--2---:R-:W-:-:S03]  /*06f0*/  @P5 LOP3.LUT R5, R5, R22, RZ, 0x3c, !PT ;  /* 0x0000001605055212 */ /* 0x004fc600078e3cff */
[----:B------:R-:W2:Y:S01]  /*0700*/  @P6 LDG.E R22, desc[UR4][R10.64+0x80] ;  /* 0x000080040a166981 */ /* 0x000ea2000c1e1900 */
[----:B---3--:R-:W-:-:S04]  /*0710*/  @P6 LOP3.LUT R17, R17, R26, RZ, 0x3c, !PT ;  /* 0x0000001a11116212 */ /* 0x008fc800078e3cff */
[----:B------:R-:W3:Y:S01]  /*0720*/  @P0 LDG.E R26, desc[UR4][R10.64+0x8c] ;  /* 0x00008c040a1a0981 */ /* 0x000ee2000c1e1900 */
[----:B----4-:R-:W-:-:S03]  /*0730*/  @P5 LOP3.LUT R4, R4, R23, RZ, 0x3c, !PT ;  /* 0x0000001704045212 */ /* 0x010fc600078e3cff */
[----:B------:R-:W4:Y:S01]  /*0740*/  @P6 LDG.E R23, desc[UR4][R10.64+0x7c] ;  /* 0x00007c040a176981 */ /* 0x000f22000c1e1900 */
[----:B------:R-:W-:-:S03]  /*0750*/  @P5 LOP3.LUT R7, R7, R28, RZ, 0x3c, !PT ;  /* 0x0000001c07075212 */ /* 0x000fc600078e3cff */
        /* <DEDUP_REMOVED lines=9> */
[----:B------:R-:W-:Y:S02]  /*07f0*/  @P6 LOP3.LUT R7, R7, R28, RZ, 0x3c, !PT ;  /* 0x0000001c07076212 */ /* 0x000fe400078e3cff */
[----:B------:R-:W-:Y:S02]  /*0800*/  @P0 LOP3.LUT R6, R6, R25, RZ, 0x3c, !PT ;  /* 0x0000001906060212 */ /* 0x000fe400078e3cff */
[----:B--2---:R-:W-:Y:S02]  /*0810*/  @P0 LOP3.LUT R5, R5, R22, RZ, 0x3c, !PT ;  /* 0x0000001605050212 */ /* 0x004fe400078e3cff */
[----:B---3--:R-:W-:Y:S02]  /*0820*/  @P0 LOP3.LUT R7, R7, R26, RZ, 0x3c, !PT ;  /* 0x0000001a07070212 */ /* 0x008fe400078e3cff */
[----:B----4-:R-:W-:Y:S02]  /*0830*/  @P0 LOP3.LUT R4, R4, R23, RZ, 0x3c, !PT ;  /* 0x0000001704040212 */ /* 0x010fe400078e3cff */
[----:B------:R-:W-:-:S13]  /*0840*/  R2P PR, R24.B1, 0x7f ;  /* 0x0000007f18007804 */ /* 0x000fda0000001000 */
[----:B------:R-:W2:Y:S04]  /*0850*/  @P0 LDG.E R22, desc[UR4][R10.64+0xa0] ;  /* 0x0000a0040a160981 */ /* 0x000ea8000c1e1900 */
[----:B------:R-:W3:Y:S04]  /*0860*/  @P1 LDG.E R28, desc[UR4][R10.64+0xb4] ;  /* 0x0000b4040a1c1981 */ /* 0x000ee8000c1e1900 */
[----:B------:R-:W4:Y:S04]  /*0870*/  @P0 LDG.E R23, desc[UR4][R10.64+0xa4] ;  /* 0x0000a4040a170981 */ /* 0x000f28000c1e1900 */
[----:B------:R-:W4:Y:S04]  /*0880*/  @P0 LDG.E R26, desc[UR4][R10.64+0xa8] ;  /* 0x0000a8040a1a0981 */ /* 0x000f28000c1e1900 */
        /* <DEDUP_REMOVED lines=8> */
[----:B------:R-:W2:Y:S01]  /*0910*/  @P2 LDG.E R26, desc[UR4][R10.64+0xc8] ;  /* 0x0000c8040a1a2981 */ /* 0x000ea2000c1e1900 */
[----:B------:R-:W-:-:S03]  /*0920*/  @P0 LOP3.LUT R6, R6, R25, RZ, 0x3c, !PT ;  /* 0x0000001906060212 */ /* 0x000fc600078e3cff */
[----:B------:R-:W2:Y:S01]  /*0930*/  @P2 LDG.E R25, desc[UR4][R10.64+0xcc] ;  /* 0x0000cc040a192981 */ /* 0x000ea2000c1e1900 */
[----:B---3--:R-:W-:Y:S02]  /*0940*/  @P0 LOP3.LUT R7, R7, R28, RZ, 0x3c, !PT ;  /* 0x0000001c07070212 */ /* 0x008fe400078e3cff */
[----:B------:R-:W-:Y:S02]  /*0950*/  LOP3.LUT P0, RZ, R24, 0x8000, RZ, 0xc0, !PT ;  /* 0x0000800018ff7812 */ /* 0x000fe4000780c0ff */
[----:B----4-:R-:W-:Y:S01]  /*0960*/  @P1 LOP3.LUT R4, R4, R23, RZ, 0x3c, !PT ;  /* 0x0000001704041212 */ /* 0x010fe200078e3cff */
[----:B------:R-:W3:Y:S01]  /*0970*/  @P1 LDG.E R24, desc[UR4][R10.64+0xc4] ;  /* 0x0000c4040a181981 */ /* 0x000ee2000c1e1900 */
[----:B--2---:R-:W-:-:S03]  /*0980*/  @P1 LOP3.LUT R5, R5, R22, RZ, 0x3c, !PT ;  /* 0x0000001605051212 */ /* 0x004fc600078e3cff */
[----:B------:R-:W2:Y:S01]  /*0990*/  @P1 LDG.E R23, desc[UR4][R10.64+0xc0] ;  /* 0x0000c0040a171981 */ /* 0x000ea2000c1e1900 */
[----:B------:R-:W-:-:S03]  /*09a0*/  @P2 LOP3.LUT R17, R17, R26, RZ, 0x3c, !PT ;  /* 0x0000001a11112212 */ /* 0x000fc600078e3cff */
[----:B------:R-:W4:Y:S04]  /*09b0*/  @P3 LDG.E R26, desc[UR4][R10.64+0xdc] ;  /* 0x0000dc040a1a3981 */ /* 0x000f28000c1e1900 */
[----:B------:R-:W4:Y:S01]  /*09c0*/  @P2 LDG.E R22, desc[UR4][R10.64+0xd0] ;  /* 0x0000d0040a162981 */ /* 0x000f22000c1e1900 */
[----:B------:R-:W-:-:S03]  /*09d0*/  @P2 LOP3.LUT R4, R4, R25, RZ, 0x3c, !PT ;  /* 0x0000001904042212 */ /* 0x000fc600078e3cff */
[----:B------:R-:W4:Y:S04]  /*09e0*/  @P3 LDG.E R25, desc[UR4][R10.64+0xe0] ;  /* 0x0000e0040a193981 */ /* 0x000f28000c1e1900 */
[----:B------:R-:W4:Y:S01]  /*09f0*/  @P0 LDG.E R27, desc[UR4][R10.64+0x138] ;  /* 0x000138040a1b0981 */ /* 0x000f22000c1e1900 */
[----:B---3--:R-:W-:-:S03]  /*0a00*/  @P1 LOP3.LUT R7, R7, R24, RZ, 0x3c, !PT ;  /* 0x0000001807071212 */ /* 0x008fc600078e3cff */
[----:B------:R-:W3:Y:S01]  /*0a10*/  @P2 LDG.E R24, desc[UR4][R10.64+0xd8] ;  /* 0x0000d8040a182981 */ /* 0x000ee2000c1e1900 */
[----:B--2---:R-:W-:-:S03]  /*0a20*/  @P1 LOP3.LUT R6, R6, R23, RZ, 0x3c, !PT ;  /* 0x0000001706061212 */ /* 0x004fc600078e3cff */
[----:B------:R-:W2:Y:S01]  /*0a30*/  @P2 LDG.E R23, desc[UR4][R10.64+0xd4] ;  /* 0x0000d4040a172981 */ /* 0x000ea2000c1e1900 */
[----:B----4-:R-:W-:-:S03]  /*0a40*/  @P3 LOP3.LUT R17, R17, R26, RZ, 0x3c, !PT ;  /* 0x0000001a11113212 */ /* 0x010fc600078e3cff */
[----:B------:R-:W4:Y:S01]  /*0a50*/  @P4 LDG.E R26, desc[UR4][R10.64+0xf0] ;  /* 0x0000f0040a1a4981 */ /* 0x000f22000c1e1900 */
[----:B------:R-:W-:-:S03]  /*0a60*/  @P2 LOP3.LUT R5, R5, R22, RZ, 0x3c, !PT ;  /* 0x0000001605052212 */ /* 0x000fc600078e3cff */
[----:B------:R-:W4:Y:S01]  /*0a70*/  @P3 LDG.E R22, desc[UR4][R10.64+0xe4] ;  /* 0x0000e4040a163981 */ /* 0x000f22000c1e1900 */
[----:B------:R-:W-:-:S03]  /*0a80*/  @P3 LOP3.LUT R4, R4, R25, RZ, 0x3c, !PT ;  /* 0x0000001904043212 */ /* 0x000fc600078e3cff */
        /* <DEDUP_REMOVED lines=39> */
[----:B------:R-:W-:-:S05]  /*0d00*/  VIADD R21, R21, 0x10 ;  /* 0x0000001015157836 */ /* 0x000fca0000000000 */
[----:B------:R-:W-:Y:S02]  /*0d10*/  ISETP.NE.AND P1, PT, R21, 0x20, PT ;  /* 0x000000201500780c */ /* 0x000fe40003f25270 */
[----:B------:R-:W-:Y:S02]  /*0d20*/  @P0 LOP3.LUT R4, R4, R25, RZ, 0x3c, !PT ;  /* 0x0000001904040212 */ /* 0x000fe400078e3cff */
[----:B---3--:R-:W-:Y:S02]  /*0d30*/  @P6 LOP3.LUT R7, R7, R24, RZ, 0x3c, !PT ;  /* 0x0000001807076212 */ /* 0x008fe400078e3cff */
[----:B--2---:R-:W-:Y:S02]  /*0d40*/  @P6 LOP3.LUT R6, R6, R23, RZ, 0x3c, !PT ;  /* 0x0000001706066212 */ /* 0x004fe400078e3cff */
[----:B----4-:R-:W-:Y:S02]  /*0d50*/  @P0 LOP3.LUT R7, R7, R26, RZ, 0x3c, !PT ;  /* 0x0000001a07070212 */ /* 0x010fe400078e3cff */
[----:B------:R-:W-:-:S02]  /*0d60*/  @P0 LOP3.LUT R6, R6, R27, RZ, 0x3c, !PT ;  /* 0x0000001b06060212 */ /* 0x000fc400078e3cff */
[----:B------:R-:W-:Y:S01]  /*0d70*/  @P0 LOP3.LUT R5, R5, R22, RZ, 0x3c, !PT ;  /* 0x0000001605050212 */ /* 0x000fe200078e3cff */
[----:B------:R-:W-:Y:S06]  /*0d80*/  @P1 BRA `(.L_x_51) ;  /* 0xfffffff4004c1947 */ /* 0x000fec000383ffff */
[----:B------:R-:W-:-:S05]  /*0d90*/  VIADD R19, R19, 0x1 ;  /* 0x0000000113137836 */ /* 0x000fca0000000000 */
[----:B------:R-:W-:-:S13]  /*0da0*/  ISETP.NE.AND P0, PT, R19, 0x5, PT ;  /* 0x000000051300780c */ /* 0x000fda0003f05270 */
[----:B------:R-:W-:Y:S05]  /*0db0*/  @P0 BRA `(.L_x_52) ;  /* 0xfffffff400300947 */ /* 0x000fea000383ffff */
[----:B------:R1:W-:Y:S01]  /*0dc0*/  STG.E.64 desc[UR4][R2.64+0x8], R4 ;  /* 0x0000080402007986 */ /* 0x0003e2000c101b04 */
[----:B------:R-:W-:-:S03]  /*0dd0*/  VIADD R16, R16, 0x1 ;  /* 0x0000000110107836 */ /* 0x000fc60000000000 */
[----:B------:R1:W-:Y:S02]  /*0de0*/  STG.E.64 desc[UR4][R2.64+0x10], R6 ;  /* 0x0000100602007986 */ /* 0x0003e4000c101b04 */
[----:B------:R-:W-:Y:S02]  /*0df0*/  ISETP.GE.U32.AND P0, PT, R16, R15, PT ;  /* 0x0000000f1000720c */ /* 0x000fe40003f06070 */
[----:B------:R1:W-:Y:S11]  /*0e00*/  STG.E desc[UR4][R2.64+0x4], R17 ;  /* 0x0000041102007986 */ /* 0x0003f6000c101904 */
[----:B------:R-:W-:Y:S05]  /*0e10*/  @!P0 BRA `(.L_x_53) ;  /* 0xfffffff400088947 */ /* 0x000fea000383ffff */
.L_x_50:
[----:B------:R-:W-:Y:S05]  /*0e20*/  BSYNC.RECONVERGENT B1 ;  /* 0x0000000000017941 */ /* 0x000fea0003800200 */
.L_x_49:
[C---:B------:R-:W-:Y:S01]  /*0e30*/  ISETP.GT.U32.AND P0, PT, R13.reuse, 0x3, PT ;  /* 0x000000030d00780c */ /* 0x040fe20003f04070 */
[----:B------:R-:W-:Y:S01]  /*0e40*/  VIADD R14, R14, 0x1 ;  /* 0x000000010e0e7836 */ /* 0x000fe20000000000 */
[--C-:B------:R-:W-:Y:S02]  /*0e50*/  SHF.R.U64 R13, R13, 0x2, R12.reuse ;  /* 0x000000020d0d7819 */ /* 0x100fe4000000120c */
[----:B------:R-:W-:Y:S02]  /*0e60*/  ISETP.GT.U32.AND.EX P0, PT, R12, RZ, PT, P0 ;  /* 0x000000ff0c00720c */ /* 0x000fe40003f04100 */
[----:B------:R-:W-:-:S11]  /*0e70*/  SHF.R.U32.HI R12, RZ, 0x2, R12 ;  /* 0x00000002ff0c7819 */ /* 0x000fd6000001160c */
[----:B------:R-:W-:Y:S05]  /*0e80*/  @P0 BRA `(.L_x_54) ;  /* 0xfffffff000cc0947 */ /* 0x000fea000383ffff */
.L_x_48:
[----:B------:R-:W-:Y:S05]  /*0e90*/  BSYNC.RECONVERGENT B0 ;  /* 0x0000000000007941 */ /* 0x000fea0003800200 */
.L_x_47:
[----:B01----:R-:W0:Y:S01]  /*0ea0*/  LDC R7, c[0x0][0x3b0] ;  /* 0x0000ec00ff077b82 */ /* 0x003e220000000800 */
[----:B------:R1:W-:Y:S04]  /*0eb0*/  STG.E.64 desc[UR4][R2.64+0x18], RZ ;  /* 0x000018ff02007986 */ /* 0x0003e8000c101b04 */
[----:B------:R1:W-:Y:S03]  /*0ec0*/  STG.E desc[UR4][R2.64+0x20], RZ ;  /* 0x000020ff02007986 */ /* 0x0003e6000c101904 */
[----:B------:R-:W0:Y:S01]  /*0ed0*/  LDC.64 R4, c[0x0][0x380] ;  /* 0x0000e000ff047b82 */ /* 0x000e220000000a00 */
[----:B------:R1:W-:Y:S07]  /*0ee0*/  STG.E.64 desc[UR4][R2.64+0x28], RZ ;  /* 0x000028ff02007986 */ /* 0x0003ee000c101b04 */
[----:B------:R-:W2:Y:S08]  /*0ef0*/  LDC.64 R8, c[0x0][0x388] ;  /* 0x0000e200ff087b82 */ /* 0x000eb00000000a00 */
[----:B------:R-:W3:Y:S01]  /*0f00*/  LDC.64 R10, c[0x0][0x3a0] ;  /* 0x0000e800ff0a7b82 */ /* 0x000ee20000000a00 */
[----:B0-----:R-:W-:-:S07]  /*0f10*/  IMAD.WIDE R4, R7, 0x4, R4 ;  /* 0x0000000407047825 */ /* 0x001fce00078e0204 */
[----:B------:R-:W0:Y:S01]  /*0f20*/  LDC.64 R12, c[0x0][0x3a8] ;  /* 0x0000ea00ff0c7b82 */ /* 0x000e220000000a00 */
[----:B------:R-:W4:Y:S07]  /*0f30*/  LDG.E R17, desc[UR4][R4.64] ;  /* 0x0000000404117981 */ /* 0x000f2e000c1e1900 */
[----:B------:R-:W0:Y:S08]  /*0f40*/  LDC.64 R6, c[0x0][0x398] ;  /* 0x0000e600ff067b82 */ /* 0x000e300000000a00 */
[----:B------:R-:W0:Y:S01]  /*0f50*/  LDC.64 R14, c[0x0][0x3b0] ;  /* 0x0000ec00ff0e7b82 */ /* 0x000e220000000a00 */
[----:B----4-:R-:W-:-:S13]  /*0f60*/  ISETP.GE.AND P0, PT, R0, R17, PT ;  /* 0x000000110000720c */ /* 0x010fda0003f06270 */
[----:B0123--:R-:W-:Y:S05]  /*0f70*/  @P0 EXIT ;  /* 0x000000000000094d */ /* 0x00ffea0003800000 */
.L_x_55:
[----:B------:R-:W2:Y:S04]  /*0f80*/  LDG.E.64 R16, desc[UR4][R2.64] ;  /* 0x0000000402107981 */ /* 0x000ea8000c1e1b00 */
[----:B------:R-:W3:Y:S04]  /*0f90*/  LDG.E.64 R20, desc[UR4][R2.64+0x10] ;  /* 0x0000100402147981 */ /* 0x000ee8000c1e1b00 */
[----:B------:R-:W4:Y:S01]  /*0fa0*/  LDG.E.64 R22, desc[UR4][R2.64+0x8] ;  /* 0x0000080402167981 */ /* 0x000f22000c1e1b00 */
[----:B------:R-:W-:-:S04]  /*0fb0*/  IMAD.WIDE R26, R0, 0x4, R6 ;  /* 0x00000004001a7825 */ /* 0x000fc800078e0206 */
[----:B------:R-:W-:Y:S01]  /*0fc0*/  IMAD.WIDE R28, R0, 0x4, R8 ;  /* 0x00000004001c7825 */ /* 0x000fe200078e0208 */
[----:B--2---:R-:W-:-:S03]  /*0fd0*/  SHF.R.U32.HI R18, RZ, 0x2, R17 ;  /* 0x00000002ff127819 */ /* 0x004fc60000011611 */
[----:B------:R-:W-:Y:S01]  /*0fe0*/  VIADD R16, R16, 0x587c5 ;  /* 0x000587c510107836 */ /* 0x000fe20000000000 */
[----:B------:R-:W-:Y:S01]  /*0ff0*/  LOP3.LUT R18, R18, R17, RZ, 0x3c, !PT ;  /* 0x0000001112127212 */ /* 0x000fe200078e3cff */
[----:B---3--:R-:W-:Y:S02]  /*1000*/  IMAD.SHL.U32 R17, R21, 0x10, RZ ;  /* 0x0000001015117824 */ /* 0x008fe400078e00ff */
[----:B------:R-:W-:Y:S02]  /*1010*/  IMAD.MOV.U32 R25, RZ, RZ, R20 ;  /* 0x000000ffff197224 */ /* 0x000fe400078e0014 */
[----:B------:R-:W-:Y:S02]  /*1020*/  IMAD.SHL.U32 R19, R18, 0x2, RZ ;  /* 0x0000000212137824 */ /* 0x000fe400078e00ff */
[----:B----4-:R-:W-:-:S03]  /*1030*/  IMAD.MOV.U32 R24, RZ, RZ, R23 ;  /* 0x000000ffff187224 */ /* 0x010fc600078e0017 */
[----:B------:R-:W-:Y:S01]  /*1040*/  LOP3.LUT R18, R18, R19, R17, 0x96, !PT ;  /* 0x0000001312127212 */ /* 0x000fe200078e9611 */
[----:B------:R-:W-:Y:S01]  /*1050*/  IMAD.MOV.U32 R17, RZ, RZ, R22 ;  /* 0x000000ffff117224 */ /* 0x000fe200078e0016 */
[----:B------:R-:W-:Y:S02]  /*1060*/  STG.E.64 desc[UR4][R2.64+0x8], R24 ;  /* 0x0000081802007986 */ /* 0x000fe4000c101b04 */
[----:B------:R-:W-:Y:S01]  /*1070*/  LOP3.LUT R19, R18, R21, RZ, 0x3c, !PT ;  /* 0x0000001512137212 */ /* 0x000fe200078e3cff */
[----:B------:R-:W-:Y:S01]  /*1080*/  IMAD.MOV.U32 R18, RZ, RZ, R21 ;  /* 0x000000ffff127224 */ /* 0x000fe200078e0015 */
[----:B------:R-:W-:Y:S04]  /*1090*/  STG.E.64 desc[UR4][R2.64], R16 ;  /* 0x0000001002007986 */ /* 0x000fe8000c101b04 */
[----:B------:R0:W-:Y:S04]  /*10a0*/  STG.E.64 desc[UR4][R2.64+0x10], R18 ;  /* 0x0000101202007986 */ /* 0x0001e8000c101b04 */
[----:B------:R-:W2:Y:S04]  /*10b0*/  LDG.E R20, desc[UR4][R26.64] ;  /* 0x000000041a147981 */ /* 0x000ea8000c1e1900 */
[----:B------:R-:W3:Y:S01]  /*10c0*/  LDG.E R21, desc[UR4][R28.64] ;  /* 0x000000041c157981 */ /* 0x000ee2000c1e1900 */
[----:B0-----:R-:W-:-:S02]  /*10d0*/  IMAD.IADD R19, R19, 0x1, R16 ;  /* 0x0000000113137824 */ /* 0x001fc400078e0210 */
[----:B------:R-:W-:Y:S02]  /*10e0*/  IMAD.MOV.U32 R18, RZ, RZ, 0x2f800000 ;  /* 0x2f800000ff127424 */ /* 0x000fe400078e00ff */
[----:B------:R-:W-:Y:S01]  /*10f0*/  IMAD.MOV.U32 R16, RZ, RZ, RZ ;  /* 0x000000ffff107224 */ /* 0x000fe200078e00ff */
[----:B------:R-:W-:-:S05]  /*1100*/  I2FP.F32.U32 R19, R19 ;  /* 0x0000001300137245 */ /* 0x000fca0000201000 */
[----:B------:R-:W-:-:S06]  /*1110*/  FFMA R18, R19, R18, 1.1641532182693481445e-10 ;  /* 0x2f00000013127423 */ /* 0x000fcc0000000012 */
[----:B------:R-:W0:Y:S02]  /*1120*/  F2I.TRUNC.NTZ R18, R18 ;  /* 0x0000001200127305 */ /* 0x000e24000020f100 */
[----:B0-----:R-:W-:Y:S02]  /*1130*/  IABS R24, R18 ;  /* 0x0000001200187213 */ /* 0x001fe40000000000 */
[----:B------:R-:W-:Y:S01]  /*1140*/  ISETP.GE.AND P2, PT, R18, RZ, PT ;  /* 0x000000ff1200720c */ /* 0x000fe20003f46270 */
[----:B--2---:R-:W-:-:S05]  /*1150*/  VIADD R20, R20, 0x1 ;  /* 0x0000000114147836 */ /* 0x004fca0000000000 */
[-C--:B------:R-:W-:Y:S02]  /*1160*/  IABS R22, R20.reuse ;  /* 0x0000001400167213 */ /* 0x080fe40000000000 */
[----:B------:R-:W-:Y:S02]  /*1170*/  IABS R25, R20 ;  /* 0x0000001400197213 */ /* 0x000fe40000000000 */
[----:B------:R-:W0:Y:S08]  /*1180*/  I2F.RP R23, R22 ;  /* 0x0000001600177306 */ /* 0x000e300000209400 */
[----:B0-----:R-:W0:Y:S02]  /*1190*/  MUFU.RCP R23, R23 ;  /* 0x0000001700177308 */ /* 0x001e240000001000 */
[----:B0-----:R-:W-:-:S06]  /*11a0*/  VIADD R23, R23, 0xffffffe ;  /* 0x0ffffffe17177836 */ /* 0x001fcc0000000000 */
[----:B------:R-:W0:Y:S02]  /*11b0*/  F2I.FTZ.U32.TRUNC.NTZ R17, R23 ;  /* 0x0000001700117305 */ /* 0x000e24000021f000 */
[----:B0-----:R-:W-:-:S04]  /*11c0*/  IMAD.MOV R19, RZ, RZ, -R17 ;  /* 0x000000ffff137224 */ /* 0x001fc800078e0a11 */
[----:B------:R-:W-:-:S04]  /*11d0*/  IMAD R19, R19, R22, RZ ;  /* 0x0000001613137224 */ /* 0x000fc800078e02ff */
[----:B------:R-:W-:-:S04]  /*11e0*/  IMAD.HI.U32 R16, R17, R19, R16 ;  /* 0x0000001311107227 */ /* 0x000fc800078e0010 */
[----:B------:R-:W-:Y:S02]  /*11f0*/  IMAD.MOV.U32 R17, RZ, RZ, R24 ;  /* 0x000000ffff117224 */ /* 0x000fe400078e0018 */
[----:B------:R-:W-:Y:S02]  /*1200*/  IMAD.MOV R19, RZ, RZ, -R25 ;  /* 0x000000ffff137224 */ /* 0x000fe400078e0a19 */
[----:B------:R-:W-:-:S04]  /*1210*/  IMAD.HI.U32 R16, R16, R17, RZ ;  /* 0x0000001110107227 */ /* 0x000fc800078e00ff */
[----:B------:R-:W-:-:S05]  /*1220*/  IMAD R17, R16, R19, R17 ;  /* 0x0000001310117224 */ /* 0x000fca00078e0211 */
[----:B------:R-:W-:-:S13]  /*1230*/  ISETP.GT.U32.AND P0, PT, R22, R17, PT ;  /* 0x000000111600720c */ /* 0x000fda0003f04070 */
[----:B------:R-:W-:Y:S01]  /*1240*/  @!P0 IMAD.IADD R17, R17, 0x1, -R22 ;  /* 0x0000000111118824 */ /* 0x000fe200078e0a16 */
[----:B------:R-:W-:-:S04]  /*1250*/  ISETP.NE.AND P0, PT, R20, RZ, PT ;  /* 0x000000ff1400720c */ /* 0x000fc80003f05270 */
[----:B------:R-:W-:-:S13]  /*1260*/  ISETP.GT.U32.AND P1, PT, R22, R17, PT ;  /* 0x000000111600720c */ /* 0x000fda0003f24070 */
[----:B------:R-:W-:-:S04]  /*1270*/  @!P1 IMAD.IADD R17, R17, 0x1, -R22 ;  /* 0x0000000111119824 */ /* 0x000fc800078e0a16 */
[----:B------:R-:W-:Y:S01]  /*1280*/  @!P2 IMAD.MOV R17, RZ, RZ, -R17 ;  /* 0x000000ffff11a224 */ /* 0x000fe200078e0a11 */
[----:B------:R-:W-:-:S05]  /*1290*/  @!P0 LOP3.LUT R17, RZ, R20, RZ, 0x33, !PT ;  /* 0x00000014ff118212 */ /* 0x000fca00078e33ff */
[----:B---3--:R-:W-:-:S04]  /*12a0*/  IMAD R19, R21, R14, R17 ;  /* 0x0000000e15137224 */ /* 0x008fc800078e0211 */
[----:B------:R-:W-:-:S06]  /*12b0*/  IMAD.WIDE R18, R19, 0xc, R10 ;  /* 0x0000000c13127825 */ /* 0x000fcc00078e020a */
[----:B------:R-:W2:Y:S01]  /*12c0*/  LDG.E R19, desc[UR4][R18.64] ;  /* 0x0000000412137981 */ /* 0x000ea2000c1e1900 */
[----:B------:R-:W-:-:S04]  /*12d0*/  IMAD.WIDE R16, R0, 0xc, R12 ;  /* 0x0000000c00107825 */ /* 0x000fc800078e020c */
[----:B------:R-:W-:Y:S01]  /*12e0*/  IMAD.MOV.U32 R23, RZ, RZ, 0x1 ;  /* 0x00000001ff177424 */ /* 0x000fe200078e00ff */
[----:B------:R0:W-:Y:S04]  /*12f0*/  STG.E desc[UR4][R16.64+0x8], R15 ;  /* 0x0000080f10007986 */ /* 0x0001e8000c101904 */
[----:B------:R0:W-:Y:S04]  /*1300*/  STG.E desc[UR4][R16.64+0x4], R23 ;  /* 0x0000041710007986 */ /* 0x0001e8000c101904 */
[----:B--2---:R0:W-:Y:S04]  /*1310*/  STG.E desc[UR4][R16.64], R19 ;  /* 0x0000001310007986 */ /* 0x0041e8000c101904 */
[----:B------:R-:W2:Y:S01]  /*1320*/  LDG.E R21, desc[UR4][R4.64] ;  /* 0x0000000404157981 */ /* 0x000ea2000c1e1900 */
[----:B------:R-:W-:-:S05]  /*1330*/  VIADD R0, R0, 0x1 ;  /* 0x0000000100007836 */ /* 0x000fca0000000000 */
[----:B--2---:R-:W-:-:S13]  /*1340*/  ISETP.GE.AND P0, PT, R0, R21, PT ;  /* 0x000000150000720c */ /* 0x004fda0003f06270 */
[----:B0-----:R-:W-:Y:S05]  /*1350*/  @!P0 BRA `(.L_x_55) ;  /* 0xfffffffc00088947 */ /* 0x001fea000383ffff */
[----:B------:R-:W-:Y:S05]  /*1360*/  EXIT ;  /* 0x000000000000794d */ /* 0x000fea0003800000 */
.L_x_56:
        /* <DEDUP_REMOVED lines=9> */
.L_x_61:


//--------------------- .nv.global.init           --------------------------
	.section	.nv.global.init,"aw",@progbits
	.align	4
.nv.global.init:
	.type		mrg32k3aM1SubSeq,@object
	.size		mrg32k3aM1SubSeq,(mrg32k3aM2SubSeq - mrg32k3aM1SubSeq)
mrg32k3aM1SubSeq:
        /*0000*/ 	.byte	0x0b, 0xcc, 0xee, 0x04, 0x73, 0x29, 0x8b, 0x6f, 0xf6, 0x53, 0x03, 0xf6, 0x23, 0xf6, 0xea, 0xda
        /* <DEDUP_REMOVED lines=125> */
	.type		mrg32k3aM2SubSeq,@object
	.size		mrg32k3aM2SubSeq,(mrg32k3aM1 - mrg32k3aM2SubSeq)
mrg32k3aM2SubSeq:
        /* <DEDUP_REMOVED lines=126> */
	.type		mrg32k3aM1,@object
	.size		mrg32k3aM1,(mrg32k3aM1Seq - mrg32k3aM1)
mrg32k3aM1:
        /* <DEDUP_REMOVED lines=144> */
	.type		mrg32k3aM1Seq,@object
	.size		mrg32k3aM1Seq,(mrg32k3aM2 - mrg32k3aM1Seq)
mrg32k3aM1Seq:
        /* <DEDUP_REMOVED lines=144> */
	.type		mrg32k3aM2,@object
	.size		mrg32k3aM2,(mrg32k3aM2Seq - mrg32k3aM2)
mrg32k3aM2:
        /* <DEDUP_REMOVED lines=144> */
	.type		mrg32k3aM2Seq,@object
	.size		mrg32k3aM2Seq,(precalc_xorwow_matrix - mrg32k3aM2Seq)
mrg32k3aM2Seq:
        /* <DEDUP_REMOVED lines=144> */
	.type		precalc_xorwow_matrix,@object
	.size		precalc_xorwow_matrix,(precalc_xorwow_offset_matrix - precalc_xorwow_matrix)
precalc_xorwow_matrix:
        /* <DEDUP_REMOVED lines=6400> */
	.type		precalc_xorwow_offset_matrix,@object
	.size		precalc_xorwow_offset_matrix,(.L_1 - precalc_xorwow_offset_matrix)
precalc_xorwow_offset_matrix:
        /* <DEDUP_REMOVED lines=6400> */
.L_1:


//--------------------- .nv.shared.reserved.0     --------------------------
	.section	.nv.shared.reserved.0,"aw",@nobits
	.weak		__nv_reservedSMEM_offset_0_alias
	.size		__nv_reservedSMEM_offset_0_alias, 0, 64
	.other		__nv_reservedSMEM_offset_0_alias,@"STO_CUDA_RESERVED_SHARED STV_DEFAULT"
__nv_reservedSMEM_offset_0_alias:
	.zero		0
	.zero		64


//--------------------- .nv.shared._Z13SLPAListener1PiS_S_P7triplesS_i --------------------------
	.section	.nv.shared._Z13SLPAListener1PiS_S_P7triplesS_i,"aw",@nobits
	.sectionflags	@""
	.align	4
.nv.shared._Z13SLPAListener1PiS_S_P7triplesS_i:
	.zero		1032


//--------------------- .nv.constant0._Z15SLPAPostProcessP7triplesiii --------------------------
	.section	.nv.constant0._Z15SLPAPostProcessP7triplesiii,"a",@progbits
	.sectionflags	@""
	.align	4
.nv.constant0._Z15SLPAPostProcessP7triplesiii:
	.zero		916


//--------------------- .nv.constant0._Z13SLPAListener3PiS_S_S_P7triplesS1_ii --------------------------
	.section	.nv.constant0._Z13SLPAListener3PiS_S_S_P7triplesS1_ii,"a",@progbits
	.sectionflags	@""
	.align	4
.nv.constant0._Z13SLPAListener3PiS_S_S_P7triplesS1_ii:
	.zero		952


//--------------------- .nv.constant0._Z13SLPAListener2PiS_S_P7triplesi --------------------------
	.section	.nv.constant0._Z13SLPAListener2PiS_S_P7triplesi,"a",@progbits
	.sectionflags	@""
	.align	4
.nv.constant0._Z13SLPAListener2PiS_S_P7triplesi:
	.zero		932


//--------------------- .nv.constant0._Z13SLPAListener1PiS_S_P7triplesS_i --------------------------
	.section	.nv.constant0._Z13SLPAListener1PiS_S_P7triplesS_i,"a",@progbits
	.sectionflags	@""
	.align	4
.nv.constant0._Z13SLPAListener1PiS_S_P7triplesS_i:
	.zero		940


//--------------------- .nv.constant0._Z11SLPASpeakerPiS_S_S_P7triplesS1_iiP17curandStateXORWOWm --------------------------
	.section	.nv.constant0._Z11SLPASpeakerPiS_S_S_P7triplesS1_iiP17curandStateXORWOWm,"a",@progbits
	.sectionflags	@""
	.align	4
.nv.constant0._Z11SLPASpeakerPiS_S_S_P7triplesS1_iiP17curandStateXORWOWm:
	.zero		968


//--------------------- SYMBOLS --------------------------

	.type		.nv.reservedSmem.offset0,@object
	.size		.nv.reservedSmem.offset0,0x4
	.type		.nv.reservedSmem.cap,@object
	.size		.nv.reservedSmem.cap,0x4
